//
// Generated by NVIDIA NVVM Compiler
//
// Compiler Build ID: CL-36424714
// Cuda compilation tools, release 13.0, V13.0.88
// Based on NVVM 20.0.0
//

.version 9.0
.target sm_100
.address_size 64

	// .globl	_Z20matrixMulTiledKernelPfS_S_iii
// _ZZ20matrixMulTiledKernelPfS_S_iiiE4d_Ms has been demoted
// _ZZ20matrixMulTiledKernelPfS_S_iiiE4d_Ns has been demoted

.visible .entry _Z20matrixMulTiledKernelPfS_S_iii(
	.param .u64 .ptr .align 1 _Z20matrixMulTiledKernelPfS_S_iii_param_0,
	.param .u64 .ptr .align 1 _Z20matrixMulTiledKernelPfS_S_iii_param_1,
	.param .u64 .ptr .align 1 _Z20matrixMulTiledKernelPfS_S_iii_param_2,
	.param .u32 _Z20matrixMulTiledKernelPfS_S_iii_param_3,
	.param .u32 _Z20matrixMulTiledKernelPfS_S_iii_param_4,
	.param .u32 _Z20matrixMulTiledKernelPfS_S_iii_param_5
)
{
	.reg .pred 	%p<11>;
	.reg .b32 	%r<105>;
	.reg .b32 	%f<368>;
	.reg .b64 	%rd<40>;
	// demoted variable
	.shared .align 4 .b8 _ZZ20matrixMulTiledKernelPfS_S_iiiE4d_Ms[1024];
	// demoted variable
	.shared .align 4 .b8 _ZZ20matrixMulTiledKernelPfS_S_iiiE4d_Ns[1024];
	ld.param.u32 	%r32, [_Z20matrixMulTiledKernelPfS_S_iii_param_3];
	ld.param.u32 	%r33, [_Z20matrixMulTiledKernelPfS_S_iii_param_4];
	mov.u32 	%r34, %ctaid.x;
	mov.u32 	%r35, %ctaid.y;
	mov.u32 	%r1, %tid.x;
	mov.u32 	%r2, %tid.y;
	shl.b32 	%r36, %r35, 4;
	add.s32 	%r3, %r36, %r2;
	shl.b32 	%r4, %r34, 4;
	add.s32 	%r37, %r4, %r1;
	setp.ge.s32 	%p1, %r3, %r32;
	setp.ge.s32 	%p2, %r37, %r33;
	or.pred  	%p3, %p1, %p2;
	@%p3 bra 	$L__BB0_11;
	ld.param.u32 	%r93, [_Z20matrixMulTiledKernelPfS_S_iii_param_5];
	shr.s32 	%r38, %r93, 31;
	shr.u32 	%r39, %r38, 28;
	add.s32 	%r40, %r93, %r39;
	shr.s32 	%r6, %r40, 4;
	setp.lt.s32 	%p4, %r93, 16;
	mov.f32 	%f367, 0f00000000;
	@%p4 bra 	$L__BB0_10;
	ld.param.u32 	%r94, [_Z20matrixMulTiledKernelPfS_S_iii_param_5];
	mad.lo.s32 	%r101, %r94, %r3, %r1;
	add.s32 	%r42, %r6, -1;
	setp.lt.u32 	%p5, %r42, 3;
	mov.f32 	%f367, 0f00000000;
	mov.b32 	%r104, 0;
	@%p5 bra 	$L__BB0_5;
	and.b32  	%r104, %r6, 134217724;
	neg.s32 	%r102, %r104;
	add.s32 	%r44, %r2, 48;
	mad.lo.s32 	%r45, %r33, %r44, %r1;
	add.s32 	%r100, %r45, %r4;
	add.s32 	%r46, %r2, 32;
	mad.lo.s32 	%r47, %r33, %r46, %r1;
	add.s32 	%r99, %r47, %r4;
	add.s32 	%r48, %r2, 16;
	mad.lo.s32 	%r49, %r33, %r48, %r1;
	add.s32 	%r98, %r49, %r4;
	mad.lo.s32 	%r50, %r2, %r33, %r1;
	add.s32 	%r97, %r50, %r4;
	mov.f32 	%f367, 0f00000000;
$L__BB0_4:
	.pragma "nounroll";
	ld.param.u64 	%rd36, [_Z20matrixMulTiledKernelPfS_S_iii_param_1];
	ld.param.u64 	%rd33, [_Z20matrixMulTiledKernelPfS_S_iii_param_0];
	cvta.to.global.u64 	%rd4, %rd33;
	mul.wide.s32 	%rd5, %r101, 4;
	add.s64 	%rd6, %rd4, %rd5;
	ld.global.f32 	%f14, [%rd6];
	shl.b32 	%r52, %r2, 6;
	mov.u32 	%r53, _ZZ20matrixMulTiledKernelPfS_S_iiiE4d_Ms;
	add.s32 	%r54, %r53, %r52;
	shl.b32 	%r55, %r1, 2;
	add.s32 	%r56, %r54, %r55;
	st.shared.f32 	[%r56], %f14;
	cvta.to.global.u64 	%rd7, %rd36;
	mul.wide.s32 	%rd8, %r97, 4;
	add.s64 	%rd9, %rd7, %rd8;
	ld.global.f32 	%f15, [%rd9];
	mov.u32 	%r57, _ZZ20matrixMulTiledKernelPfS_S_iiiE4d_Ns;
	add.s32 	%r58, %r57, %r55;
	add.s32 	%r59, %r58, %r52;
	st.shared.f32 	[%r59], %f15;
	bar.sync 	0;
	ld.shared.f32 	%f16, [%r54];
	ld.shared.f32 	%f17, [%r58];
	fma.rn.f32 	%f18, %f16, %f17, %f367;
	ld.shared.f32 	%f19, [%r54+4];
	ld.shared.f32 	%f20, [%r58+64];
	fma.rn.f32 	%f21, %f19, %f20, %f18;
	ld.shared.f32 	%f22, [%r54+8];
	ld.shared.f32 	%f23, [%r58+128];
	fma.rn.f32 	%f24, %f22, %f23, %f21;
	ld.shared.f32 	%f25, [%r54+12];
	ld.shared.f32 	%f26, [%r58+192];
	fma.rn.f32 	%f27, %f25, %f26, %f24;
	ld.shared.f32 	%f28, [%r54+16];
	ld.shared.f32 	%f29, [%r58+256];
	fma.rn.f32 	%f30, %f28, %f29, %f27;
	ld.shared.f32 	%f31, [%r54+20];
	ld.shared.f32 	%f32, [%r58+320];
	fma.rn.f32 	%f33, %f31, %f32, %f30;
	ld.shared.f32 	%f34, [%r54+24];
	ld.shared.f32 	%f35, [%r58+384];
	fma.rn.f32 	%f36, %f34, %f35, %f33;
	ld.shared.f32 	%f37, [%r54+28];
	ld.shared.f32 	%f38, [%r58+448];
	fma.rn.f32 	%f39, %f37, %f38, %f36;
	ld.shared.f32 	%f40, [%r54+32];
	ld.shared.f32 	%f41, [%r58+512];
	fma.rn.f32 	%f42, %f40, %f41, %f39;
	ld.shared.f32 	%f43, [%r54+36];
	ld.shared.f32 	%f44, [%r58+576];
	fma.rn.f32 	%f45, %f43, %f44, %f42;
	ld.shared.f32 	%f46, [%r54+40];
	ld.shared.f32 	%f47, [%r58+640];
	fma.rn.f32 	%f48, %f46, %f47, %f45;
	ld.shared.f32 	%f49, [%r54+44];
	ld.shared.f32 	%f50, [%r58+704];
	fma.rn.f32 	%f51, %f49, %f50, %f48;
	ld.shared.f32 	%f52, [%r54+48];
	ld.shared.f32 	%f53, [%r58+768];
	fma.rn.f32 	%f54, %f52, %f53, %f51;
	ld.shared.f32 	%f55, [%r54+52];
	ld.shared.f32 	%f56, [%r58+832];
	fma.rn.f32 	%f57, %f55, %f56, %f54;
	ld.shared.f32 	%f58, [%r54+56];
	ld.shared.f32 	%f59, [%r58+896];
	fma.rn.f32 	%f60, %f58, %f59, %f57;
	ld.shared.f32 	%f61, [%r54+60];
	ld.shared.f32 	%f62, [%r58+960];
	fma.rn.f32 	%f63, %f61, %f62, %f60;
	bar.sync 	0;
	ld.global.f32 	%f64, [%rd6+64];
	st.shared.f32 	[%r56], %f64;
	mul.wide.s32 	%rd10, %r98, 4;
	add.s64 	%rd11, %rd7, %rd10;
	ld.global.f32 	%f65, [%rd11];
	st.shared.f32 	[%r59], %f65;
	bar.sync 	0;
	ld.shared.f32 	%f66, [%r54];
	ld.shared.f32 	%f67, [%r58];
	fma.rn.f32 	%f68, %f66, %f67, %f63;
	ld.shared.f32 	%f69, [%r54+4];
	ld.shared.f32 	%f70, [%r58+64];
	fma.rn.f32 	%f71, %f69, %f70, %f68;
	ld.shared.f32 	%f72, [%r54+8];
	ld.shared.f32 	%f73, [%r58+128];
	fma.rn.f32 	%f74, %f72, %f73, %f71;
	ld.shared.f32 	%f75, [%r54+12];
	ld.shared.f32 	%f76, [%r58+192];
	fma.rn.f32 	%f77, %f75, %f76, %f74;
	ld.shared.f32 	%f78, [%r54+16];
	ld.shared.f32 	%f79, [%r58+256];
	fma.rn.f32 	%f80, %f78, %f79, %f77;
	ld.shared.f32 	%f81, [%r54+20];
	ld.shared.f32 	%f82, [%r58+320];
	fma.rn.f32 	%f83, %f81, %f82, %f80;
	ld.shared.f32 	%f84, [%r54+24];
	ld.shared.f32 	%f85, [%r58+384];
	fma.rn.f32 	%f86, %f84, %f85, %f83;
	ld.shared.f32 	%f87, [%r54+28];
	ld.shared.f32 	%f88, [%r58+448];
	fma.rn.f32 	%f89, %f87, %f88, %f86;
	ld.shared.f32 	%f90, [%r54+32];
	ld.shared.f32 	%f91, [%r58+512];
	fma.rn.f32 	%f92, %f90, %f91, %f89;
	ld.shared.f32 	%f93, [%r54+36];
	ld.shared.f32 	%f94, [%r58+576];
	fma.rn.f32 	%f95, %f93, %f94, %f92;
	ld.shared.f32 	%f96, [%r54+40];
	ld.shared.f32 	%f97, [%r58+640];
	fma.rn.f32 	%f98, %f96, %f97, %f95;
	ld.shared.f32 	%f99, [%r54+44];
	ld.shared.f32 	%f100, [%r58+704];
	fma.rn.f32 	%f101, %f99, %f100, %f98;
	ld.shared.f32 	%f102, [%r54+48];
	ld.shared.f32 	%f103, [%r58+768];
	fma.rn.f32 	%f104, %f102, %f103, %f101;
	ld.shared.f32 	%f105, [%r54+52];
	ld.shared.f32 	%f106, [%r58+832];
	fma.rn.f32 	%f107, %f105, %f106, %f104;
	ld.shared.f32 	%f108, [%r54+56];
	ld.shared.f32 	%f109, [%r58+896];
	fma.rn.f32 	%f110, %f108, %f109, %f107;
	ld.shared.f32 	%f111, [%r54+60];
	ld.shared.f32 	%f112, [%r58+960];
	fma.rn.f32 	%f113, %f111, %f112, %f110;
	bar.sync 	0;
	ld.global.f32 	%f114, [%rd6+128];
	st.shared.f32 	[%r56], %f114;
	mul.wide.s32 	%rd12, %r99, 4;
	add.s64 	%rd13, %rd7, %rd12;
	ld.global.f32 	%f115, [%rd13];
	st.shared.f32 	[%r59], %f115;
	bar.sync 	0;
	ld.shared.f32 	%f116, [%r54];
	ld.shared.f32 	%f117, [%r58];
	fma.rn.f32 	%f118, %f116, %f117, %f113;
	ld.shared.f32 	%f119, [%r54+4];
	ld.shared.f32 	%f120, [%r58+64];
	fma.rn.f32 	%f121, %f119, %f120, %f118;
	ld.shared.f32 	%f122, [%r54+8];
	ld.shared.f32 	%f123, [%r58+128];
	fma.rn.f32 	%f124, %f122, %f123, %f121;
	ld.shared.f32 	%f125, [%r54+12];
	ld.shared.f32 	%f126, [%r58+192];
	fma.rn.f32 	%f127, %f125, %f126, %f124;
	ld.shared.f32 	%f128, [%r54+16];
	ld.shared.f32 	%f129, [%r58+256];
	fma.rn.f32 	%f130, %f128, %f129, %f127;
	ld.shared.f32 	%f131, [%r54+20];
	ld.shared.f32 	%f132, [%r58+320];
	fma.rn.f32 	%f133, %f131, %f132, %f130;
	ld.shared.f32 	%f134, [%r54+24];
	ld.shared.f32 	%f135, [%r58+384];
	fma.rn.f32 	%f136, %f134, %f135, %f133;
	ld.shared.f32 	%f137, [%r54+28];
	ld.shared.f32 	%f138, [%r58+448];
	fma.rn.f32 	%f139, %f137, %f138, %f136;
	ld.shared.f32 	%f140, [%r54+32];
	ld.shared.f32 	%f141, [%r58+512];
	fma.rn.f32 	%f142, %f140, %f141, %f139;
	ld.shared.f32 	%f143, [%r54+36];
	ld.shared.f32 	%f144, [%r58+576];
	fma.rn.f32 	%f145, %f143, %f144, %f142;
	ld.shared.f32 	%f146, [%r54+40];
	ld.shared.f32 	%f147, [%r58+640];
	fma.rn.f32 	%f148, %f146, %f147, %f145;
	ld.shared.f32 	%f149, [%r54+44];
	ld.shared.f32 	%f150, [%r58+704];
	fma.rn.f32 	%f151, %f149, %f150, %f148;
	ld.shared.f32 	%f152, [%r54+48];
	ld.shared.f32 	%f153, [%r58+768];
	fma.rn.f32 	%f154, %f152, %f153, %f151;
	ld.shared.f32 	%f155, [%r54+52];
	ld.shared.f32 	%f156, [%r58+832];
	fma.rn.f32 	%f157, %f155, %f156, %f154;
	ld.shared.f32 	%f158, [%r54+56];
	ld.shared.f32 	%f159, [%r58+896];
	fma.rn.f32 	%f160, %f158, %f159, %f157;
	ld.shared.f32 	%f161, [%r54+60];
	ld.shared.f32 	%f162, [%r58+960];
	fma.rn.f32 	%f163, %f161, %f162, %f160;
	bar.sync 	0;
	ld.global.f32 	%f164, [%rd6+192];
	st.shared.f32 	[%r56], %f164;
	mul.wide.s32 	%rd14, %r100, 4;
	add.s64 	%rd15, %rd7, %rd14;
	ld.global.f32 	%f165, [%rd15];
	st.shared.f32 	[%r59], %f165;
	bar.sync 	0;
	ld.shared.f32 	%f166, [%r54];
	ld.shared.f32 	%f167, [%r58];
	fma.rn.f32 	%f168, %f166, %f167, %f163;
	ld.shared.f32 	%f169, [%r54+4];
	ld.shared.f32 	%f170, [%r58+64];
	fma.rn.f32 	%f171, %f169, %f170, %f168;
	ld.shared.f32 	%f172, [%r54+8];
	ld.shared.f32 	%f173, [%r58+128];
	fma.rn.f32 	%f174, %f172, %f173, %f171;
	ld.shared.f32 	%f175, [%r54+12];
	ld.shared.f32 	%f176, [%r58+192];
	fma.rn.f32 	%f177, %f175, %f176, %f174;
	ld.shared.f32 	%f178, [%r54+16];
	ld.shared.f32 	%f179, [%r58+256];
	fma.rn.f32 	%f180, %f178, %f179, %f177;
	ld.shared.f32 	%f181, [%r54+20];
	ld.shared.f32 	%f182, [%r58+320];
	fma.rn.f32 	%f183, %f181, %f182, %f180;
	ld.shared.f32 	%f184, [%r54+24];
	ld.shared.f32 	%f185, [%r58+384];
	fma.rn.f32 	%f186, %f184, %f185, %f183;
	ld.shared.f32 	%f187, [%r54+28];
	ld.shared.f32 	%f188, [%r58+448];
	fma.rn.f32 	%f189, %f187, %f188, %f186;
	ld.shared.f32 	%f190, [%r54+32];
	ld.shared.f32 	%f191, [%r58+512];
	fma.rn.f32 	%f192, %f190, %f191, %f189;
	ld.shared.f32 	%f193, [%r54+36];
	ld.shared.f32 	%f194, [%r58+576];
	fma.rn.f32 	%f195, %f193, %f194, %f192;
	ld.shared.f32 	%f196, [%r54+40];
	ld.shared.f32 	%f197, [%r58+640];
	fma.rn.f32 	%f198, %f196, %f197, %f195;
	ld.shared.f32 	%f199, [%r54+44];
	ld.shared.f32 	%f200, [%r58+704];
	fma.rn.f32 	%f201, %f199, %f200, %f198;
	ld.shared.f32 	%f202, [%r54+48];
	ld.shared.f32 	%f203, [%r58+768];
	fma.rn.f32 	%f204, %f202, %f203, %f201;
	ld.shared.f32 	%f205, [%r54+52];
	ld.shared.f32 	%f206, [%r58+832];
	fma.rn.f32 	%f207, %f205, %f206, %f204;
	ld.shared.f32 	%f208, [%r54+56];
	ld.shared.f32 	%f209, [%r58+896];
	fma.rn.f32 	%f210, %f208, %f209, %f207;
	ld.shared.f32 	%f211, [%r54+60];
	ld.shared.f32 	%f212, [%r58+960];
	fma.rn.f32 	%f367, %f211, %f212, %f210;
	bar.sync 	0;
	add.s32 	%r102, %r102, 4;
	add.s32 	%r101, %r101, 64;
	shl.b32 	%r60, %r33, 6;
	add.s32 	%r100, %r100, %r60;
	add.s32 	%r99, %r99, %r60;
	add.s32 	%r98, %r98, %r60;
	add.s32 	%r97, %r97, %r60;
	setp.ne.s32 	%p6, %r102, 0;
	@%p6 bra 	$L__BB0_4;
$L__BB0_5:
	and.b32  	%r27, %r6, 3;
	setp.eq.s32 	%p7, %r27, 0;
	@%p7 bra 	$L__BB0_10;
	setp.eq.s32 	%p8, %r27, 1;
	@%p8 bra 	$L__BB0_8;
	ld.param.u32 	%r95, [_Z20matrixMulTiledKernelPfS_S_iii_param_5];
	ld.param.u64 	%rd37, [_Z20matrixMulTiledKernelPfS_S_iii_param_1];
	ld.param.u64 	%rd34, [_Z20matrixMulTiledKernelPfS_S_iii_param_0];
	shl.b32 	%r61, %r104, 4;
	mad.lo.s32 	%r63, %r95, %r3, %r1;
	add.s32 	%r64, %r63, %r61;
	cvta.to.global.u64 	%rd16, %rd34;
	mul.wide.s32 	%rd17, %r64, 4;
	add.s64 	%rd18, %rd16, %rd17;
	ld.global.f32 	%f214, [%rd18];
	shl.b32 	%r65, %r2, 6;
	mov.u32 	%r66, _ZZ20matrixMulTiledKernelPfS_S_iiiE4d_Ms;
	add.s32 	%r67, %r66, %r65;
	shl.b32 	%r68, %r1, 2;
	add.s32 	%r69, %r67, %r68;
	st.shared.f32 	[%r69], %f214;
	add.s32 	%r70, %r61, %r2;
	mad.lo.s32 	%r71, %r70, %r33, %r37;
	cvta.to.global.u64 	%rd19, %rd37;
	mul.wide.s32 	%rd20, %r71, 4;
	add.s64 	%rd21, %rd19, %rd20;
	ld.global.f32 	%f215, [%rd21];
	mov.u32 	%r72, _ZZ20matrixMulTiledKernelPfS_S_iiiE4d_Ns;
	add.s32 	%r73, %r72, %r68;
	add.s32 	%r74, %r73, %r65;
	st.shared.f32 	[%r74], %f215;
	bar.sync 	0;
	ld.shared.f32 	%f216, [%r67];
	ld.shared.f32 	%f217, [%r73];
	fma.rn.f32 	%f218, %f216, %f217, %f367;
	ld.shared.f32 	%f219, [%r67+4];
	ld.shared.f32 	%f220, [%r73+64];
	fma.rn.f32 	%f221, %f219, %f220, %f218;
	ld.shared.f32 	%f222, [%r67+8];
	ld.shared.f32 	%f223, [%r73+128];
	fma.rn.f32 	%f224, %f222, %f223, %f221;
	ld.shared.f32 	%f225, [%r67+12];
	ld.shared.f32 	%f226, [%r73+192];
	fma.rn.f32 	%f227, %f225, %f226, %f224;
	ld.shared.f32 	%f228, [%r67+16];
	ld.shared.f32 	%f229, [%r73+256];
	fma.rn.f32 	%f230, %f228, %f229, %f227;
	ld.shared.f32 	%f231, [%r67+20];
	ld.shared.f32 	%f232, [%r73+320];
	fma.rn.f32 	%f233, %f231, %f232, %f230;
	ld.shared.f32 	%f234, [%r67+24];
	ld.shared.f32 	%f235, [%r73+384];
	fma.rn.f32 	%f236, %f234, %f235, %f233;
	ld.shared.f32 	%f237, [%r67+28];
	ld.shared.f32 	%f238, [%r73+448];
	fma.rn.f32 	%f239, %f237, %f238, %f236;
	ld.shared.f32 	%f240, [%r67+32];
	ld.shared.f32 	%f241, [%r73+512];
	fma.rn.f32 	%f242, %f240, %f241, %f239;
	ld.shared.f32 	%f243, [%r67+36];
	ld.shared.f32 	%f244, [%r73+576];
	fma.rn.f32 	%f245, %f243, %f244, %f242;
	ld.shared.f32 	%f246, [%r67+40];
	ld.shared.f32 	%f247, [%r73+640];
	fma.rn.f32 	%f248, %f246, %f247, %f245;
	ld.shared.f32 	%f249, [%r67+44];
	ld.shared.f32 	%f250, [%r73+704];
	fma.rn.f32 	%f251, %f249, %f250, %f248;
	ld.shared.f32 	%f252, [%r67+48];
	ld.shared.f32 	%f253, [%r73+768];
	fma.rn.f32 	%f254, %f252, %f253, %f251;
	ld.shared.f32 	%f255, [%r67+52];
	ld.shared.f32 	%f256, [%r73+832];
	fma.rn.f32 	%f257, %f255, %f256, %f254;
	ld.shared.f32 	%f258, [%r67+56];
	ld.shared.f32 	%f259, [%r73+896];
	fma.rn.f32 	%f260, %f258, %f259, %f257;
	ld.shared.f32 	%f261, [%r67+60];
	ld.shared.f32 	%f262, [%r73+960];
	fma.rn.f32 	%f263, %f261, %f262, %f260;
	bar.sync 	0;
	ld.global.f32 	%f264, [%rd18+64];
	st.shared.f32 	[%r69], %f264;
	add.s32 	%r75, %r70, 16;
	mad.lo.s32 	%r76, %r75, %r33, %r37;
	mul.wide.s32 	%rd22, %r76, 4;
	add.s64 	%rd23, %rd19, %rd22;
	ld.global.f32 	%f265, [%rd23];
	st.shared.f32 	[%r74], %f265;
	bar.sync 	0;
	ld.shared.f32 	%f266, [%r67];
	ld.shared.f32 	%f267, [%r73];
	fma.rn.f32 	%f268, %f266, %f267, %f263;
	ld.shared.f32 	%f269, [%r67+4];
	ld.shared.f32 	%f270, [%r73+64];
	fma.rn.f32 	%f271, %f269, %f270, %f268;
	ld.shared.f32 	%f272, [%r67+8];
	ld.shared.f32 	%f273, [%r73+128];
	fma.rn.f32 	%f274, %f272, %f273, %f271;
	ld.shared.f32 	%f275, [%r67+12];
	ld.shared.f32 	%f276, [%r73+192];
	fma.rn.f32 	%f277, %f275, %f276, %f274;
	ld.shared.f32 	%f278, [%r67+16];
	ld.shared.f32 	%f279, [%r73+256];
	fma.rn.f32 	%f280, %f278, %f279, %f277;
	ld.shared.f32 	%f281, [%r67+20];
	ld.shared.f32 	%f282, [%r73+320];
	fma.rn.f32 	%f283, %f281, %f282, %f280;
	ld.shared.f32 	%f284, [%r67+24];
	ld.shared.f32 	%f285, [%r73+384];
	fma.rn.f32 	%f286, %f284, %f285, %f283;
	ld.shared.f32 	%f287, [%r67+28];
	ld.shared.f32 	%f288, [%r73+448];
	fma.rn.f32 	%f289, %f287, %f288, %f286;
	ld.shared.f32 	%f290, [%r67+32];
	ld.shared.f32 	%f291, [%r73+512];
	fma.rn.f32 	%f292, %f290, %f291, %f289;
	ld.shared.f32 	%f293, [%r67+36];
	ld.shared.f32 	%f294, [%r73+576];
	fma.rn.f32 	%f295, %f293, %f294, %f292;
	ld.shared.f32 	%f296, [%r67+40];
	ld.shared.f32 	%f297, [%r73+640];
	fma.rn.f32 	%f298, %f296, %f297, %f295;
	ld.shared.f32 	%f299, [%r67+44];
	ld.shared.f32 	%f300, [%r73+704];
	fma.rn.f32 	%f301, %f299, %f300, %f298;
	ld.shared.f32 	%f302, [%r67+48];
	ld.shared.f32 	%f303, [%r73+768];
	fma.rn.f32 	%f304, %f302, %f303, %f301;
	ld.shared.f32 	%f305, [%r67+52];
	ld.shared.f32 	%f306, [%r73+832];
	fma.rn.f32 	%f307, %f305, %f306, %f304;
	ld.shared.f32 	%f308, [%r67+56];
	ld.shared.f32 	%f309, [%r73+896];
	fma.rn.f32 	%f310, %f308, %f309, %f307;
	ld.shared.f32 	%f311, [%r67+60];
	ld.shared.f32 	%f312, [%r73+960];
	fma.rn.f32 	%f367, %f311, %f312, %f310;
	bar.sync 	0;
	add.s32 	%r104, %r104, 2;
$L__BB0_8:
	and.b32  	%r77, %r6, 1;
	setp.eq.b32 	%p9, %r77, 1;
	not.pred 	%p10, %p9;
	@%p10 bra 	$L__BB0_10;
	ld.param.u32 	%r96, [_Z20matrixMulTiledKernelPfS_S_iii_param_5];
	ld.param.u64 	%rd38, [_Z20matrixMulTiledKernelPfS_S_iii_param_1];
	ld.param.u64 	%rd35, [_Z20matrixMulTiledKernelPfS_S_iii_param_0];
	shl.b32 	%r78, %r104, 4;
	mad.lo.s32 	%r80, %r96, %r3, %r1;
	add.s32 	%r81, %r80, %r78;
	cvta.to.global.u64 	%rd24, %rd35;
	mul.wide.s32 	%rd25, %r81, 4;
	add.s64 	%rd26, %rd24, %rd25;
	ld.global.f32 	%f313, [%rd26];
	shl.b32 	%r82, %r2, 6;
	mov.u32 	%r83, _ZZ20matrixMulTiledKernelPfS_S_iiiE4d_Ms;
	add.s32 	%r84, %r83, %r82;
	shl.b32 	%r85, %r1, 2;
	add.s32 	%r86, %r84, %r85;
	st.shared.f32 	[%r86], %f313;
	add.s32 	%r87, %r78, %r2;
	mad.lo.s32 	%r88, %r87, %r33, %r37;
	cvta.to.global.u64 	%rd27, %rd38;
	mul.wide.s32 	%rd28, %r88, 4;
	add.s64 	%rd29, %rd27, %rd28;
	ld.global.f32 	%f314, [%rd29];
	mov.u32 	%r89, _ZZ20matrixMulTiledKernelPfS_S_iiiE4d_Ns;
	add.s32 	%r90, %r89, %r85;
	add.s32 	%r91, %r90, %r82;
	st.shared.f32 	[%r91], %f314;
	bar.sync 	0;
	ld.shared.f32 	%f315, [%r84];
	ld.shared.f32 	%f316, [%r90];
	fma.rn.f32 	%f317, %f315, %f316, %f367;
	ld.shared.f32 	%f318, [%r84+4];
	ld.shared.f32 	%f319, [%r90+64];
	fma.rn.f32 	%f320, %f318, %f319, %f317;
	ld.shared.f32 	%f321, [%r84+8];
	ld.shared.f32 	%f322, [%r90+128];
	fma.rn.f32 	%f323, %f321, %f322, %f320;
	ld.shared.f32 	%f324, [%r84+12];
	ld.shared.f32 	%f325, [%r90+192];
	fma.rn.f32 	%f326, %f324, %f325, %f323;
	ld.shared.f32 	%f327, [%r84+16];
	ld.shared.f32 	%f328, [%r90+256];
	fma.rn.f32 	%f329, %f327, %f328, %f326;
	ld.shared.f32 	%f330, [%r84+20];
	ld.shared.f32 	%f331, [%r90+320];
	fma.rn.f32 	%f332, %f330, %f331, %f329;
	ld.shared.f32 	%f333, [%r84+24];
	ld.shared.f32 	%f334, [%r90+384];
	fma.rn.f32 	%f335, %f333, %f334, %f332;
	ld.shared.f32 	%f336, [%r84+28];
	ld.shared.f32 	%f337, [%r90+448];
	fma.rn.f32 	%f338, %f336, %f337, %f335;
	ld.shared.f32 	%f339, [%r84+32];
	ld.shared.f32 	%f340, [%r90+512];
	fma.rn.f32 	%f341, %f339, %f340, %f338;
	ld.shared.f32 	%f342, [%r84+36];
	ld.shared.f32 	%f343, [%r90+576];
	fma.rn.f32 	%f344, %f342, %f343, %f341;
	ld.shared.f32 	%f345, [%r84+40];
	ld.shared.f32 	%f346, [%r90+640];
	fma.rn.f32 	%f347, %f345, %f346, %f344;
	ld.shared.f32 	%f348, [%r84+44];
	ld.shared.f32 	%f349, [%r90+704];
	fma.rn.f32 	%f350, %f348, %f349, %f347;
	ld.shared.f32 	%f351, [%r84+48];
	ld.shared.f32 	%f352, [%r90+768];
	fma.rn.f32 	%f353, %f351, %f352, %f350;
	ld.shared.f32 	%f354, [%r84+52];
	ld.shared.f32 	%f355, [%r90+832];
	fma.rn.f32 	%f356, %f354, %f355, %f353;
	ld.shared.f32 	%f357, [%r84+56];
	ld.shared.f32 	%f358, [%r90+896];
	fma.rn.f32 	%f359, %f357, %f358, %f356;
	ld.shared.f32 	%f360, [%r84+60];
	ld.shared.f32 	%f361, [%r90+960];
	fma.rn.f32 	%f367, %f360, %f361, %f359;
	bar.sync 	0;
$L__BB0_10:
	ld.param.u64 	%rd39, [_Z20matrixMulTiledKernelPfS_S_iii_param_2];
	mad.lo.s32 	%r92, %r33, %r3, %r37;
	cvta.to.global.u64 	%rd30, %rd39;
	mul.wide.u32 	%rd31, %r92, 4;
	add.s64 	%rd32, %rd30, %rd31;
	st.global.f32 	[%rd32], %f367;
$L__BB0_11:
	ret;

}
	// .globl	_Z15matrixMulKernelPfS_S_iii
.visible .entry _Z15matrixMulKernelPfS_S_iii(
	.param .u64 .ptr .align 1 _Z15matrixMulKernelPfS_S_iii_param_0,
	.param .u64 .ptr .align 1 _Z15matrixMulKernelPfS_S_iii_param_1,
	.param .u64 .ptr .align 1 _Z15matrixMulKernelPfS_S_iii_param_2,
	.param .u32 _Z15matrixMulKernelPfS_S_iii_param_3,
	.param .u32 _Z15matrixMulKernelPfS_S_iii_param_4,
	.param .u32 _Z15matrixMulKernelPfS_S_iii_param_5
)
{
	.reg .pred 	%p<13>;
	.reg .b32 	%r<41>;
	.reg .b32 	%f<68>;
	.reg .b64 	%rd<53>;

	ld.param.u64 	%rd7, [_Z15matrixMulKernelPfS_S_iii_param_0];
	ld.param.u64 	%rd8, [_Z15matrixMulKernelPfS_S_iii_param_1];
	ld.param.u64 	%rd6, [_Z15matrixMulKernelPfS_S_iii_param_2];
	ld.param.u32 	%r20, [_Z15matrixMulKernelPfS_S_iii_param_3];
	ld.param.u32 	%r18, [_Z15matrixMulKernelPfS_S_iii_param_4];
	ld.param.u32 	%r19, [_Z15matrixMulKernelPfS_S_iii_param_5];
	cvta.to.global.u64 	%rd1, %rd8;
	cvta.to.global.u64 	%rd2, %rd7;
	mov.u32 	%r21, %ctaid.y;
	mov.u32 	%r22, %ntid.y;
	mov.u32 	%r23, %tid.y;
	mad.lo.s32 	%r1, %r21, %r22, %r23;
	mov.u32 	%r24, %ctaid.x;
	mov.u32 	%r25, %ntid.x;
	mov.u32 	%r26, %tid.x;
	mad.lo.s32 	%r2, %r24, %r25, %r26;
	setp.ge.s32 	%p1, %r1, %r20;
	setp.ge.s32 	%p2, %r2, %r18;
	or.pred  	%p3, %p1, %p2;
	@%p3 bra 	$L__BB1_14;
	setp.lt.s32 	%p4, %r19, 1;
	mov.f32 	%f67, 0f00000000;
	@%p4 bra 	$L__BB1_13;
	mul.lo.s32 	%r3, %r19, %r1;
	and.b32  	%r4, %r19, 7;
	setp.lt.u32 	%p5, %r19, 8;
	mov.f32 	%f67, 0f00000000;
	mov.b32 	%r39, 0;
	@%p5 bra 	$L__BB1_5;
	and.b32  	%r39, %r19, 2147483640;
	neg.s32 	%r37, %r39;
	shl.b32 	%r7, %r18, 3;
	mul.wide.u32 	%rd9, %r3, 4;
	add.s64 	%rd10, %rd9, %rd2;
	add.s64 	%rd52, %rd10, 16;
	mov.f32 	%f67, 0f00000000;
	mul.wide.s32 	%rd13, %r18, 4;
	mov.u32 	%r36, %r2;
$L__BB1_4:
	.pragma "nounroll";
	ld.global.f32 	%f17, [%rd52+-16];
	mul.wide.s32 	%rd11, %r36, 4;
	add.s64 	%rd12, %rd1, %rd11;
	ld.global.f32 	%f18, [%rd12];
	fma.rn.f32 	%f19, %f17, %f18, %f67;
	ld.global.f32 	%f20, [%rd52+-12];
	add.s64 	%rd14, %rd12, %rd13;
	ld.global.f32 	%f21, [%rd14];
	fma.rn.f32 	%f22, %f20, %f21, %f19;
	ld.global.f32 	%f23, [%rd52+-8];
	add.s64 	%rd15, %rd14, %rd13;
	ld.global.f32 	%f24, [%rd15];
	fma.rn.f32 	%f25, %f23, %f24, %f22;
	ld.global.f32 	%f26, [%rd52+-4];
	add.s64 	%rd16, %rd15, %rd13;
	ld.global.f32 	%f27, [%rd16];
	fma.rn.f32 	%f28, %f26, %f27, %f25;
	ld.global.f32 	%f29, [%rd52];
	add.s64 	%rd17, %rd16, %rd13;
	ld.global.f32 	%f30, [%rd17];
	fma.rn.f32 	%f31, %f29, %f30, %f28;
	ld.global.f32 	%f32, [%rd52+4];
	add.s64 	%rd18, %rd17, %rd13;
	ld.global.f32 	%f33, [%rd18];
	fma.rn.f32 	%f34, %f32, %f33, %f31;
	ld.global.f32 	%f35, [%rd52+8];
	add.s64 	%rd19, %rd18, %rd13;
	ld.global.f32 	%f36, [%rd19];
	fma.rn.f32 	%f37, %f35, %f36, %f34;
	ld.global.f32 	%f38, [%rd52+12];
	add.s64 	%rd20, %rd19, %rd13;
	ld.global.f32 	%f39, [%rd20];
	fma.rn.f32 	%f67, %f38, %f39, %f37;
	add.s32 	%r37, %r37, 8;
	add.s32 	%r36, %r36, %r7;
	add.s64 	%rd52, %rd52, 32;
	setp.ne.s32 	%p6, %r37, 0;
	@%p6 bra 	$L__BB1_4;
$L__BB1_5:
	setp.eq.s32 	%p7, %r4, 0;
	@%p7 bra 	$L__BB1_13;
	and.b32  	%r13, %r19, 3;
	setp.lt.u32 	%p8, %r4, 4;
	@%p8 bra 	$L__BB1_8;
	add.s32 	%r28, %r39, %r3;
	mul.wide.u32 	%rd21, %r28, 4;
	add.s64 	%rd22, %rd2, %rd21;
	ld.global.f32 	%f41, [%rd22];
	mad.lo.s32 	%r29, %r39, %r18, %r2;
	mul.wide.s32 	%rd23, %r29, 4;
	add.s64 	%rd24, %rd1, %rd23;
	ld.global.f32 	%f42, [%rd24];
	fma.rn.f32 	%f43, %f41, %f42, %f67;
	cvt.u64.u32 	%rd25, %r3;
	cvt.u64.u32 	%rd26, %r39;
	add.s64 	%rd27, %rd26, %rd25;
	shl.b64 	%rd28, %rd27, 2;
	add.s64 	%rd29, %rd2, %rd28;
	ld.global.f32 	%f44, [%rd29+4];
	mul.wide.s32 	%rd30, %r18, 4;
	add.s64 	%rd31, %rd24, %rd30;
	ld.global.f32 	%f45, [%rd31];
	fma.rn.f32 	%f46, %f44, %f45, %f43;
	ld.global.f32 	%f47, [%rd29+8];
	add.s64 	%rd32, %rd31, %rd30;
	ld.global.f32 	%f48, [%rd32];
	fma.rn.f32 	%f49, %f47, %f48, %f46;
	ld.global.f32 	%f50, [%rd29+12];
	add.s64 	%rd33, %rd32, %rd30;
	ld.global.f32 	%f51, [%rd33];
	fma.rn.f32 	%f67, %f50, %f51, %f49;
	add.s32 	%r39, %r39, 4;
$L__BB1_8:
	setp.eq.s32 	%p9, %r13, 0;
	@%p9 bra 	$L__BB1_13;
	setp.eq.s32 	%p10, %r13, 1;
	@%p10 bra 	$L__BB1_11;
	add.s32 	%r30, %r39, %r3;
	mul.wide.u32 	%rd34, %r30, 4;
	add.s64 	%rd35, %rd2, %rd34;
	ld.global.f32 	%f53, [%rd35];
	mad.lo.s32 	%r31, %r39, %r18, %r2;
	mul.wide.s32 	%rd36, %r31, 4;
	add.s64 	%rd37, %rd1, %rd36;
	ld.global.f32 	%f54, [%rd37];
	fma.rn.f32 	%f55, %f53, %f54, %f67;
	cvt.u64.u32 	%rd38, %r3;
	cvt.u64.u32 	%rd39, %r39;
	add.s64 	%rd40, %rd39, %rd38;
	shl.b64 	%rd41, %rd40, 2;
	add.s64 	%rd42, %rd2, %rd41;
	ld.global.f32 	%f56, [%rd42+4];
	mul.wide.s32 	%rd43, %r18, 4;
	add.s64 	%rd44, %rd37, %rd43;
	ld.global.f32 	%f57, [%rd44];
	fma.rn.f32 	%f67, %f56, %f57, %f55;
	add.s32 	%r39, %r39, 2;
$L__BB1_11:
	and.b32  	%r32, %r19, 1;
	setp.eq.b32 	%p11, %r32, 1;
	not.pred 	%p12, %p11;
	@%p12 bra 	$L__BB1_13;
	add.s32 	%r33, %r39, %r3;
	mul.wide.u32 	%rd45, %r33, 4;
	add.s64 	%rd46, %rd2, %rd45;
	ld.global.f32 	%f58, [%rd46];
	mad.lo.s32 	%r34, %r39, %r18, %r2;
	mul.wide.s32 	%rd47, %r34, 4;
	add.s64 	%rd48, %rd1, %rd47;
	ld.global.f32 	%f59, [%rd48];
	fma.rn.f32 	%f67, %f58, %f59, %f67;
$L__BB1_13:
	mad.lo.s32 	%r35, %r18, %r1, %r2;
	cvta.to.global.u64 	%rd49, %rd6;
	mul.wide.s32 	%rd50, %r35, 4;
	add.s64 	%rd51, %rd49, %rd50;
	st.global.f32 	[%rd51], %f67;
$L__BB1_14:
	ret;

}


// ===== COMPILED SASS (sm_100) =====

	.target	sm_100

	.elftype	@"ET_EXEC"


//--------------------- .note.nv.tkinfo           --------------------------
	.section	.note.nv.tkinfo,"",@"SHT_NOTE"
	.sectionflags	@"SHF_NOTE_NV_TKINFO"
	.tkinfo
        /*0018*/ 	.word	0x00000002
        /*0030*/ 	.string	""
        /*0030*/ 	.string	"ptxas"
        /*0030*/ 	.string	"Cuda compilation tools, release 13.0, V13.0.88"
        /*0030*/ 	.string	"Build cuda_13.0.r13.0/compiler.36424714_0"
        /*0030*/ 	.string	"-arch sm_100 -m 64 "



//--------------------- .note.nv.cuinfo           --------------------------
	.section	.note.nv.cuinfo,"",@"SHT_NOTE"
	.sectionflags	@"SHF_NOTE_NV_CUINFO"
        /*0018*/ 	.short	0x0002
        /*001a*/ 	.short	0x0064
        /*001c*/ 	.short	0x0082
	.zero		2


//--------------------- .nv.info                  --------------------------
	.section	.nv.info,"",@"SHT_CUDA_INFO"
	.align	4


	//----- nvinfo : EIATTR_REGCOUNT
	.align		4
        /*0000*/ 	.byte	0x04, 0x2f
        /*0002*/ 	.short	(.L_1 - .L_0)
	.align		4
.L_0:
        /*0004*/ 	.word	index@(_Z20matrixMulTiledKernelPfS_S_iii)
        /*0008*/ 	.word	0x00000020


	//----- nvinfo : EIATTR_FRAME_SIZE
	.align		4
.L_1:
        /*000c*/ 	.byte	0x04, 0x11
        /*000e*/ 	.short	(.L_3 - .L_2)
	.align		4
.L_2:
        /*0010*/ 	.word	index@(_Z20matrixMulTiledKernelPfS_S_iii)
        /*0014*/ 	.word	0x00000000


	//----- nvinfo : EIATTR_REGCOUNT
	.align		4
.L_3:
        /*0018*/ 	.byte	0x04, 0x2f
        /*001a*/ 	.short	(.L_5 - .L_4)
	.align		4
.L_4:
        /*001c*/ 	.word	index@(_Z15matrixMulKernelPfS_S_iii)
        /*0020*/ 	.word	0x00000020


	//----- nvinfo : EIATTR_FRAME_SIZE
	.align		4
.L_5:
        /*0024*/ 	.byte	0x04, 0x11
        /*0026*/ 	.short	(.L_7 - .L_6)
	.align		4
.L_6:
        /*0028*/ 	.word	index@(_Z15matrixMulKernelPfS_S_iii)
        /*002c*/ 	.word	0x00000000


	//----- nvinfo : EIATTR_MIN_STACK_SIZE
	.align		4
.L_7:
        /*0030*/ 	.byte	0x04, 0x12
        /*0032*/ 	.short	(.L_9 - .L_8)
	.align		4
.L_8:
        /*0034*/ 	.word	index@(_Z15matrixMulKernelPfS_S_iii)
        /*0038*/ 	.word	0x00000000


	//----- nvinfo : EIATTR_MIN_STACK_SIZE
	.align		4
.L_9:
        /*003c*/ 	.byte	0x04, 0x12
        /*003e*/ 	.short	(.L_11 - .L_10)
	.align		4
.L_10:
        /*0040*/ 	.word	index@(_Z20matrixMulTiledKernelPfS_S_iii)
        /*0044*/ 	.word	0x00000000
.L_11:


//--------------------- .nv.compat                --------------------------
	.section	.nv.compat,"",@"SHT_CUDA_COMPAT_INFO"
	.align	4
        /*0000*/ 	.byte	0x02, 0x09, 0x00, 0x00, 0x02, 0x02, 0x01, 0x00, 0x02, 0x05, 0x05, 0x00, 0x03, 0x07, 0x01, 0x01
        /*0010*/ 	.byte	0x02, 0x03, 0x00, 0x00, 0x02, 0x06, 0x01, 0x00, 0x04, 0x0b, 0x08, 0x00, 0x09, 0x00, 0x00, 0x00
        /*0020*/ 	.byte	0x00, 0x00, 0x00, 0x00


//--------------------- .nv.info._Z15matrixMulKernelPfS_S_iii --------------------------
	.section	.nv.info._Z15matrixMulKernelPfS_S_iii,"",@"SHT_CUDA_INFO"
	.sectionflags	@""
	.align	4


	//----- nvinfo : EIATTR_CUDA_API_VERSION
	.align		4
        /*0000*/ 	.byte	0x04, 0x37
        /*0002*/ 	.short	(.L_13 - .L_12)
.L_12:
        /*0004*/ 	.word	0x00000082


	//----- nvinfo : EIATTR_KPARAM_INFO
	.align		4
.L_13:
        /*0008*/ 	.byte	0x04, 0x17
        /*000a*/ 	.short	(.L_15 - .L_14)
.L_14:
        /*000c*/ 	.word	0x00000000
        /*0010*/ 	.short	0x0005
        /*0012*/ 	.short	0x0020
        /*0014*/ 	.byte	0x00, 0xf0, 0x11, 0x00


	//----- nvinfo : EIATTR_KPARAM_INFO
	.align		4
.L_15:
        /*0018*/ 	.byte	0x04, 0x17
        /*001a*/ 	.short	(.L_17 - .L_16)
.L_16:
        /*001c*/ 	.word	0x00000000
        /*0020*/ 	.short	0x0004
        /*0022*/ 	.short	0x001c
        /*0024*/ 	.byte	0x00, 0xf0, 0x11, 0x00


	//----- nvinfo : EIATTR_KPARAM_INFO
	.align		4
.L_17:
        /*0028*/ 	.byte	0x04, 0x17
        /*002a*/ 	.short	(.L_19 - .L_18)
.L_18:
        /*002c*/ 	.word	0x00000000
        /*0030*/ 	.short	0x0003
        /*0032*/ 	.short	0x0018
        /*0034*/ 	.byte	0x00, 0xf0, 0x11, 0x00


	//----- nvinfo : EIATTR_KPARAM_INFO
	.align		4
.L_19:
        /*0038*/ 	.byte	0x04, 0x17
        /*003a*/ 	.short	(.L_21 - .L_20)
.L_20:
        /*003c*/ 	.word	0x00000000
        /*0040*/ 	.short	0x0002
        /*0042*/ 	.short	0x0010
        /*0044*/ 	.byte	0x00, 0xf5, 0x21, 0x00


	//----- nvinfo : EIATTR_KPARAM_INFO
	.align		4
.L_21:
        /*0048*/ 	.byte	0x04, 0x17
        /*004a*/ 	.short	(.L_23 - .L_22)
.L_22:
        /*004c*/ 	.word	0x00000000
        /*0050*/ 	.short	0x0001
        /*0052*/ 	.short	0x0008
        /*0054*/ 	.byte	0x00, 0xf5, 0x21, 0x00


	//----- nvinfo : EIATTR_KPARAM_INFO
	.align		4
.L_23:
        /*0058*/ 	.byte	0x04, 0x17
        /*005a*/ 	.short	(.L_25 - .L_24)
.L_24:
        /*005c*/ 	.word	0x00000000
        /*0060*/ 	.short	0x0000
        /*0062*/ 	.short	0x0000
        /*0064*/ 	.byte	0x00, 0xf5, 0x21, 0x00


	//----- nvinfo : EIATTR_SPARSE_MMA_MASK
	.align		4
.L_25:
        /*0068*/ 	.byte	0x03, 0x50
        /*006a*/ 	.short	0x0000


	//----- nvinfo : EIATTR_MAXREG_COUNT
	.align		4
        /*006c*/ 	.byte	0x03, 0x1b
        /*006e*/ 	.short	0x00ff


	//----- nvinfo : EIATTR_MERCURY_ISA_VERSION
	.align		4
        /*0070*/ 	.byte	0x03, 0x5f
        /*0072*/ 	.short	0x0101


	//----- nvinfo : EIATTR_VRC_CTA_INIT_COUNT
	.align		4
        /*0074*/ 	.byte	0x02, 0x4a
	.zero		1
	.zero		1


	//----- nvinfo : EIATTR_EXIT_INSTR_OFFSETS
	.align		4
        /*0078*/ 	.byte	0x04, 0x1c
        /*007a*/ 	.short	(.L_27 - .L_26)


	//   ....[0]....
.L_26:
        /*007c*/ 	.word	0x000000c0


	//   ....[1]....
        /*0080*/ 	.word	0x000008e0


	//----- nvinfo : EIATTR_CBANK_PARAM_SIZE
	.align		4
.L_27:
        /*0084*/ 	.byte	0x03, 0x19
        /*0086*/ 	.short	0x0024


	//----- nvinfo : EIATTR_PARAM_CBANK
	.align		4
        /*0088*/ 	.byte	0x04, 0x0a
        /*008a*/ 	.short	(.L_29 - .L_28)
	.align		4
.L_28:
        /*008c*/ 	.word	index@(.nv.constant0._Z15matrixMulKernelPfS_S_iii)
        /*0090*/ 	.short	0x0380
        /*0092*/ 	.short	0x0024


	//----- nvinfo : EIATTR_SW_WAR
	.align		4
.L_29:
        /*0094*/ 	.byte	0x04, 0x36
        /*0096*/ 	.short	(.L_31 - .L_30)
.L_30:
        /*0098*/ 	.word	0x00000008
.L_31:


//--------------------- .nv.info._Z20matrixMulTiledKernelPfS_S_iii --------------------------
	.section	.nv.info._Z20matrixMulTiledKernelPfS_S_iii,"",@"SHT_CUDA_INFO"
	.sectionflags	@""
	.align	4


	//----- nvinfo : EIATTR_CUDA_API_VERSION
	.align		4
        /*0000*/ 	.byte	0x04, 0x37
        /*0002*/ 	.short	(.L_33 - .L_32)
.L_32:
        /*0004*/ 	.word	0x00000082


	//----- nvinfo : EIATTR_KPARAM_INFO
	.align		4
.L_33:
        /*0008*/ 	.byte	0x04, 0x17
        /*000a*/ 	.short	(.L_35 - .L_34)
.L_34:
        /*000c*/ 	.word	0x00000000
        /*0010*/ 	.short	0x0005
        /*0012*/ 	.short	0x0020
        /*0014*/ 	.byte	0x00, 0xf0, 0x11, 0x00


	//----- nvinfo : EIATTR_KPARAM_INFO
	.align		4
.L_35:
        /*0018*/ 	.byte	0x04, 0x17
        /*001a*/ 	.short	(.L_37 - .L_36)
.L_36:
        /*001c*/ 	.word	0x00000000
        /*0020*/ 	.short	0x0004
        /*0022*/ 	.short	0x001c
        /*0024*/ 	.byte	0x00, 0xf0, 0x11, 0x00


	//----- nvinfo : EIATTR_KPARAM_INFO
	.align		4
.L_37:
        /*0028*/ 	.byte	0x04, 0x17
        /*002a*/ 	.short	(.L_39 - .L_38)
.L_38:
        /*002c*/ 	.word	0x00000000
        /*0030*/ 	.short	0x0003
        /*0032*/ 	.short	0x0018
        /*0034*/ 	.byte	0x00, 0xf0, 0x11, 0x00


	//----- nvinfo : EIATTR_KPARAM_INFO
	.align		4
.L_39:
        /*0038*/ 	.byte	0x04, 0x17
        /*003a*/ 	.short	(.L_41 - .L_40)
.L_40:
        /*003c*/ 	.word	0x00000000
        /*0040*/ 	.short	0x0002
        /*0042*/ 	.short	0x0010
        /*0044*/ 	.byte	0x00, 0xf5, 0x21, 0x00


	//----- nvinfo : EIATTR_KPARAM_INFO
	.align		4
.L_41:
        /*0048*/ 	.byte	0x04, 0x17
        /*004a*/ 	.short	(.L_43 - .L_42)
.L_42:
        /*004c*/ 	.word	0x00000000
        /*0050*/ 	.short	0x0001
        /*0052*/ 	.short	0x0008
        /*0054*/ 	.byte	0x00, 0xf5, 0x21, 0x00


	//----- nvinfo : EIATTR_KPARAM_INFO
	.align		4
.L_43:
        /*0058*/ 	.byte	0x04, 0x17
        /*005a*/ 	.short	(.L_45 - .L_44)
.L_44:
        /*005c*/ 	.word	0x00000000
        /*0060*/ 	.short	0x0000
        /*0062*/ 	.short	0x0000
        /*0064*/ 	.byte	0x00, 0xf5, 0x21, 0x00


	//----- nvinfo : EIATTR_SPARSE_MMA_MASK
	.align		4
.L_45:
        /*0068*/ 	.byte	0x03, 0x50
        /*006a*/ 	.short	0x0000


	//----- nvinfo : EIATTR_MAXREG_COUNT
	.align		4
        /*006c*/ 	.byte	0x03, 0x1b
        /*006e*/ 	.short	0x00ff


	//----- nvinfo : EIATTR_NUM_BARRIERS
	.align		4
        /*0070*/ 	.byte	0x02, 0x4c
        /*0072*/ 	.byte	0x01
	.zero		1


	//----- nvinfo : EIATTR_MERCURY_ISA_VERSION
	.align		4
        /*0074*/ 	.byte	0x03, 0x5f
        /*0076*/ 	.short	0x0101


	//----- nvinfo : EIATTR_VRC_CTA_INIT_COUNT
	.align		4
        /*0078*/ 	.byte	0x02, 0x4a
	.zero		1
	.zero		1


	//----- nvinfo : EIATTR_EXIT_INSTR_OFFSETS
	.align		4
        /*007c*/ 	.byte	0x04, 0x1c
        /*007e*/ 	.short	(.L_47 - .L_46)


	//   ....[0]....
.L_46:
        /*0080*/ 	.word	0x000000a0


	//   ....[1]....
        /*0084*/ 	.word	0x00001960


	//----- nvinfo : EIATTR_CBANK_PARAM_SIZE
	.align		4
.L_47:
        /*0088*/ 	.byte	0x03, 0x19
        /*008a*/ 	.short	0x0024


	//----- nvinfo : EIATTR_PARAM_CBANK
	.align		4
        /*008c*/ 	.byte	0x04, 0x0a
        /*008e*/ 	.short	(.L_49 - .L_48)
	.align		4
.L_48:
        /*0090*/ 	.word	index@(.nv.constant0._Z20matrixMulTiledKernelPfS_S_iii)
        /*0094*/ 	.short	0x0380
        /*0096*/ 	.short	0x0024


	//----- nvinfo : EIATTR_SW_WAR
	.align		4
.L_49:
        /*0098*/ 	.byte	0x04, 0x36
        /*009a*/ 	.short	(.L_51 - .L_50)
.L_50:
        /*009c*/ 	.word	0x00000008
.L_51:


//--------------------- .nv.callgraph             --------------------------
	.section	.nv.callgraph,"",@"SHT_CUDA_CALLGRAPH"
	.align	4
	.sectionentsize	8
	.align		4
        /*0000*/ 	.word	0x00000000
	.align		4
        /*0004*/ 	.word	0xffffffff
	.align		4
        /*0008*/ 	.word	0x00000000
	.align		4
        /*000c*/ 	.word	0xfffffffe
	.align		4
        /*0010*/ 	.word	0x00000000
	.align		4
        /*0014*/ 	.word	0xfffffffd
	.align		4
        /*0018*/ 	.word	0x00000000
	.align		4
        /*001c*/ 	.word	0xfffffffc


//--------------------- .text._Z15matrixMulKernelPfS_S_iii --------------------------
	.section	.text._Z15matrixMulKernelPfS_S_iii,"ax",@progbits
	.align	128
        .global         _Z15matrixMulKernelPfS_S_iii
        .type           _Z15matrixMulKernelPfS_S_iii,@function
        .size           _Z15matrixMulKernelPfS_S_iii,(.L_x_10 - _Z15matrixMulKernelPfS_S_iii)
        .other          _Z15matrixMulKernelPfS_S_iii,@"STO_CUDA_ENTRY STV_DEFAULT"
_Z15matrixMulKernelPfS_S_iii:
.text._Z15matrixMulKernelPfS_S_iii:
[----:B------:R-:W-:Y:S01]  /*0000*/  LDC R1, c[0x0][0x37c] ;  /* 0x0000df00ff017b82 */ /* 0x000fe20000000800 */
[----:B------:R-:W0:Y:S07]  /*0010*/  S2R R5, SR_TID.X ;  /* 0x0000000000057919 */ /* 0x000e2e0000002100 */
[----:B------:R-:W1:Y:S01]  /*0020*/  LDC R19, c[0x0][0x364] ;  /* 0x0000d900ff137b82 */ /* 0x000e620000000800 */
[----:B------:R-:W1:Y:S07]  /*0030*/  S2R R4, SR_TID.Y ;  /* 0x0000000000047919 */ /* 0x000e6e0000002200 */
[----:B------:R-:W0:Y:S08]  /*0040*/  S2UR UR5, SR_CTAID.X ;  /* 0x00000000000579c3 */ /* 0x000e300000002500 */
[----:B------:R-:W0:Y:S08]  /*0050*/  LDC R0, c[0x0][0x360] ;  /* 0x0000d800ff007b82 */ /* 0x000e300000000800 */
[----:B------:R-:W1:Y:S08]  /*0060*/  S2UR UR4, SR_CTAID.Y ;  /* 0x00000000000479c3 */ /* 0x000e700000002600 */
[----:B------:R-:W2:Y:S01]  /*0070*/  LDC.64 R2, c[0x0][0x398] ;  /* 0x0000e600ff027b82 */ /* 0x000ea20000000a00 */
[----:B0-----:R-:W-:-:S02]  /*0080*/  IMAD R0, R0, UR5, R5 ;  /* 0x0000000500007c24 */ /* 0x001fc4000f8e0205 */
[----:B-1----:R-:W-:-:S03]  /*0090*/  IMAD R19, R19, UR4, R4 ;  /* 0x0000000413137c24 */ /* 0x002fc6000f8e0204 */
[----:B--2---:R-:W-:-:S04]  /*00a0*/  ISETP.GE.AND P0, PT, R0, R3, PT ;  /* 0x000000030000720c */ /* 0x004fc80003f06270 */
[----:B------:R-:W-:-:S13]  /*00b0*/  ISETP.GE.OR P0, PT, R19, R2, P0 ;  /* 0x000000021300720c */ /* 0x000fda0000706670 */
[----:B------:R-:W-:Y:S05]  /*00c0*/  @P0 EXIT ;  /* 0x000000000000094d */ /* 0x000fea0003800000 */
[----:B------:R-:W0:Y:S01]  /*00d0*/  LDC R2, c[0x0][0x3a0] ;  /* 0x0000e800ff027b82 */ /* 0x000e220000000800 */
[----:B------:R-:W1:Y:S01]  /*00e0*/  LDCU.64 UR4, c[0x0][0x358] ;  /* 0x00006b00ff0477ac */ /* 0x000e620008000a00 */
[----:B------:R-:W-:Y:S01]  /*00f0*/  HFMA2 R24, -RZ, RZ, 0, 0 ;  /* 0x00000000ff187431 */ /* 0x000fe200000001ff */
[----:B0-----:R-:W-:-:S13]  /*0100*/  ISETP.GE.AND P0, PT, R2, 0x1, PT ;  /* 0x000000010200780c */ /* 0x001fda0003f06270 */
[----:B-1----:R-:W-:Y:S05]  /*0110*/  @!P0 BRA `(.L_x_0) ;  /* 0x0000000400e08947 */ /* 0x002fea0003800000 */
[C---:B------:R-:W-:Y:S01]  /*0120*/  ISETP.GE.U32.AND P1, PT, R2.reuse, 0x8, PT ;  /* 0x000000080200780c */ /* 0x040fe20003f26070 */
[----:B------:R-:W-:Y:S01]  /*0130*/  IMAD R20, R19, R2, RZ ;  /* 0x0000000213147224 */ /* 0x000fe200078e02ff */
[----:B------:R-:W-:Y:S02]  /*0140*/  LOP3.LUT R27, R2, 0x7, RZ, 0xc0, !PT ;  /* 0x00000007021b7812 */ /* 0x000fe400078ec0ff */
[----:B------:R-:W-:Y:S02]  /*0150*/  MOV R24, RZ ;  /* 0x000000ff00187202 */ /* 0x000fe40000000f00 */
[----:B------:R-:W-:Y:S02]  /*0160*/  ISETP.NE.AND P0, PT, R27, RZ, PT ;  /* 0x000000ff1b00720c */ /* 0x000fe40003f05270 */
[----:B------:R-:W-:-:S05]  /*0170*/  MOV R21, RZ ;  /* 0x000000ff00157202 */ /* 0x000fca0000000f00 */
[----:B------:R-:W-:Y:S06]  /*0180*/  @!P1 BRA `(.L_x_1) ;  /* 0x0000000000c49947 */ /* 0x000fec0003800000 */
[----:B------:R-:W0:Y:S01]  /*0190*/  LDC.64 R4, c[0x0][0x380] ;  /* 0x0000e000ff047b82 */ /* 0x000e220000000a00 */
[----:B------:R-:W-:Y:S02]  /*01a0*/  LOP3.LUT R21, R2, 0x7ffffff8, RZ, 0xc0, !PT ;  /* 0x7ffffff802157812 */ /* 0x000fe400078ec0ff */
[----:B------:R-:W-:Y:S02]  /*01b0*/  MOV R24, RZ ;  /* 0x000000ff00187202 */ /* 0x000fe40000000f00 */
[----:B------:R-:W-:Y:S02]  /*01c0*/  MOV R18, R0 ;  /* 0x0000000000127202 */ /* 0x000fe40000000f00 */
[----:B------:R-:W-:Y:S01]  /*01d0*/  IADD3 R22, PT, PT, -R21, RZ, RZ ;  /* 0x000000ff15167210 */ /* 0x000fe20007ffe1ff */
[----:B0-----:R-:W-:-:S03]  /*01e0*/  IMAD.WIDE.U32 R4, R20, 0x4, R4 ;  /* 0x0000000414047825 */ /* 0x001fc600078e0004 */
[----:B------:R-:W-:-:S04]  /*01f0*/  IADD3 R6, P1, PT, R4, 0x10, RZ ;  /* 0x0000001004067810 */ /* 0x000fc80007f3e0ff */
[----:B------:R-:W-:-:S09]  /*0200*/  IADD3.X R7, PT, PT, RZ, R5, RZ, P1, !PT ;  /* 0x00000005ff077210 */ /* 0x000fd20000ffe4ff */
.L_x_2:
[----:B------:R-:W0:Y:S01]  /*0210*/  LDC.64 R16, c[0x0][0x388] ;  /* 0x0000e200ff107b82 */ /* 0x000e220000000a00 */
[----:B------:R-:W-:Y:S02]  /*0220*/  MOV R4, R6 ;  /* 0x0000000600047202 */ /* 0x000fe40000000f00 */
[----:B------:R-:W-:-:S05]  /*0230*/  MOV R5, R7 ;  /* 0x0000000700057202 */ /* 0x000fca0000000f00 */
[----:B------:R-:W2:Y:S04]  /*0240*/  LDG.E R25, desc[UR4][R4.64+-0x10] ;  /* 0xfffff00404197981 */ /* 0x000ea8000c1e1900 */
[----:B------:R-:W3:Y:S04]  /*0250*/  LDG.E R23, desc[UR4][R4.64+-0xc] ;  /* 0xfffff40404177981 */ /* 0x000ee8000c1e1900 */
[----:B------:R-:W4:Y:S04]  /*0260*/  LDG.E R29, desc[UR4][R4.64+-0x8] ;  /* 0xfffff804041d7981 */ /* 0x000f28000c1e1900 */
[----:B------:R-:W5:Y:S01]  /*0270*/  LDG.E R28, desc[UR4][R4.64+-0x4] ;  /* 0xfffffc04041c7981 */ /* 0x000f62000c1e1900 */
[----:B0-----:R-:W-:-:S05]  /*0280*/  IMAD.WIDE R16, R18, 0x4, R16 ;  /* 0x0000000412107825 */ /* 0x001fca00078e0210 */
[----:B------:R0:W2:Y:S01]  /*0290*/  LDG.E R26, desc[UR4][R16.64] ;  /* 0x00000004101a7981 */ /* 0x0000a2000c1e1900 */
[----:B------:R-:W-:-:S04]  /*02a0*/  IMAD.WIDE R14, R3, 0x4, R16 ;  /* 0x00000004030e7825 */ /* 0x000fc800078e0210 */
[C---:B------:R-:W-:Y:S02]  /*02b0*/  IMAD.WIDE R6, R3.reuse, 0x4, R14 ;  /* 0x0000000403067825 */ /* 0x040fe400078e020e */
[----:B------:R-:W3:Y:S02]  /*02c0*/  LDG.E R14, desc[UR4][R14.64] ;  /* 0x000000040e0e7981 */ /* 0x000ee4000c1e1900 */
[C---:B------:R-:W-:Y:S02]  /*02d0*/  IMAD.WIDE R10, R3.reuse, 0x4, R6 ;  /* 0x00000004030a7825 */ /* 0x040fe400078e0206 */
[----:B------:R-:W4:Y:S02]  /*02e0*/  LDG.E R6, desc[UR4][R6.64] ;  /* 0x0000000406067981 */ /* 0x000f24000c1e1900 */
[C---:B------:R-:W-:Y:S02]  /*02f0*/  IMAD.WIDE R8, R3.reuse, 0x4, R10 ;  /* 0x0000000403087825 */ /* 0x040fe400078e020a */
[----:B------:R-:W5:Y:S02]  /*0300*/  LDG.E R10, desc[UR4][R10.64] ;  /* 0x000000040a0a7981 */ /* 0x000f64000c1e1900 */
[----:B------:R-:W-:-:S02]  /*0310*/  IMAD.WIDE R12, R3, 0x4, R8 ;  /* 0x00000004030c7825 */ /* 0x000fc400078e0208 */
[----:B------:R-:W5:Y:S04]  /*0320*/  LDG.E R7, desc[UR4][R4.64] ;  /* 0x0000000404077981 */ /* 0x000f68000c1e1900 */
[----:B------:R-:W5:Y:S01]  /*0330*/  LDG.E R8, desc[UR4][R8.64] ;  /* 0x0000000408087981 */ /* 0x000f62000c1e1900 */
[----:B0-----:R-:W-:-:S03]  /*0340*/  IMAD.WIDE R16, R3, 0x4, R12 ;  /* 0x0000000403107825 */ /* 0x001fc600078e020c */
[----:B------:R-:W5:Y:S04]  /*0350*/  LDG.E R12, desc[UR4][R12.64] ;  /* 0x000000040c0c7981 */ /* 0x000f68000c1e1900 */
[----:B------:R-:W5:Y:S04]  /*0360*/  LDG.E R15, desc[UR4][R16.64] ;  /* 0x00000004100f7981 */ /* 0x000f68000c1e1900 */
[----:B------:R-:W5:Y:S04]  /*0370*/  LDG.E R9, desc[UR4][R4.64+0x4] ;  /* 0x0000040404097981 */ /* 0x000f68000c1e1900 */
[----:B------:R-:W5:Y:S01]  /*0380*/  LDG.E R11, desc[UR4][R4.64+0xc] ;  /* 0x00000c04040b7981 */ /* 0x000f62000c1e1900 */
[----:B--2---:R-:W-:Y:S01]  /*0390*/  FFMA R26, R25, R26, R24 ;  /* 0x0000001a191a7223 */ /* 0x004fe20000000018 */
[----:B------:R-:W-:-:S02]  /*03a0*/  IMAD.WIDE R24, R3, 0x4, R16 ;  /* 0x0000000403187825 */ /* 0x000fc400078e0210 */
[----:B------:R-:W2:Y:S04]  /*03b0*/  LDG.E R16, desc[UR4][R4.64+0x8] ;  /* 0x0000080404107981 */ /* 0x000ea8000c1e1900 */
[----:B------:R-:W2:Y:S01]  /*03c0*/  LDG.E R24, desc[UR4][R24.64] ;  /* 0x0000000418187981 */ /* 0x000ea2000c1e1900 */
[----:B---3--:R-:W-:Y:S01]  /*03d0*/  FFMA R14, R23, R14, R26 ;  /* 0x0000000e170e7223 */ /* 0x008fe2000000001a */
[----:B------:R-:W-:-:S03]  /*03e0*/  IADD3 R22, PT, PT, R22, 0x8, RZ ;  /* 0x0000000816167810 */ /* 0x000fc60007ffe0ff */
[----:B----4-:R-:W-:Y:S01]  /*03f0*/  FFMA R29, R29, R6, R14 ;  /* 0x000000061d1d7223 */ /* 0x010fe2000000000e */
[----:B------:R-:W-:-:S03]  /*0400*/  ISETP.NE.AND P1, PT, R22, RZ, PT ;  /* 0x000000ff1600720c */ /* 0x000fc60003f25270 */
[----:B-----5:R-:W-:Y:S01]  /*0410*/  FFMA R10, R28, R10, R29 ;  /* 0x0000000a1c0a7223 */ /* 0x020fe2000000001d */
[----:B------:R-:W-:-:S03]  /*0420*/  IADD3 R6, P2, PT, R4, 0x20, RZ ;  /* 0x0000002004067810 */ /* 0x000fc60007f5e0ff */
[----:B------:R-:W-:Y:S01]  /*0430*/  FFMA R8, R7, R8, R10 ;  /* 0x0000000807087223 */ /* 0x000fe2000000000a */
[----:B------:R-:W-:Y:S02]  /*0440*/  IADD3.X R7, PT, PT, RZ, R5, RZ, P2, !PT ;  /* 0x00000005ff077210 */ /* 0x000fe400017fe4ff */
[----:B------:R-:W-:Y:S01]  /*0450*/  LEA R18, R3, R18, 0x3 ;  /* 0x0000001203127211 */ /* 0x000fe200078e18ff */
[----:B------:R-:W-:-:S04]  /*0460*/  FFMA R9, R9, R12, R8 ;  /* 0x0000000c09097223 */ /* 0x000fc80000000008 */
[----:B--2---:R-:W-:-:S04]  /*0470*/  FFMA R16, R16, R15, R9 ;  /* 0x0000000f10107223 */ /* 0x004fc80000000009 */
[----:B------:R-:W-:Y:S01]  /*0480*/  FFMA R24, R11, R24, R16 ;  /* 0x000000180b187223 */ /* 0x000fe20000000010 */
[----:B------:R-:W-:Y:S06]  /*0490*/  @P1 BRA `(.L_x_2) ;  /* 0xfffffffc005c1947 */ /* 0x000fec000383ffff */
.L_x_1:
[----:B------:R-:W-:Y:S05]  /*04a0*/  @!P0 BRA `(.L_x_0) ;  /* 0x0000000000fc8947 */ /* 0x000fea0003800000 */
[----:B------:R-:W-:Y:S02]  /*04b0*/  ISETP.GE.U32.AND P1, PT, R27, 0x4, PT ;  /* 0x000000041b00780c */ /* 0x000fe40003f26070 */
[----:B------:R-:W-:-:S04]  /*04c0*/  LOP3.LUT R16, R2, 0x3, RZ, 0xc0, !PT ;  /* 0x0000000302107812 */ /* 0x000fc800078ec0ff */
[----:B------:R-:W-:-:S07]  /*04d0*/  ISETP.NE.AND P0, PT, R16, RZ, PT ;  /* 0x000000ff1000720c */ /* 0x000fce0003f05270 */
[----:B------:R-:W-:Y:S06]  /*04e0*/  @!P1 BRA `(.L_x_3) ;  /* 0x00000000006c9947 */ /* 0x000fec0003800000 */
[----:B------:R-:W0:Y:S01]  /*04f0*/  LDC.64 R6, c[0x0][0x388] ;  /* 0x0000e200ff067b82 */ /* 0x000e220000000a00 */
[----:B------:R-:W1:Y:S01]  /*0500*/  LDCU.64 UR6, c[0x0][0x380] ;  /* 0x00007000ff0677ac */ /* 0x000e620008000a00 */
[----:B------:R-:W-:Y:S01]  /*0510*/  IMAD R9, R21, R3, R0 ;  /* 0x0000000315097224 */ /* 0x000fe200078e0200 */
[CC--:B------:R-:W-:Y:S02]  /*0520*/  IADD3 R5, PT, PT, R20.reuse, R21.reuse, RZ ;  /* 0x0000001514057210 */ /* 0x0c0fe40007ffe0ff */
[----:B------:R-:W-:-:S03]  /*0530*/  IADD3 R10, P1, PT, R20, R21, RZ ;  /* 0x00000015140a7210 */ /* 0x000fc60007f3e0ff */
[----:B------:R-:W2:Y:S01]  /*0540*/  LDC.64 R14, c[0x0][0x380] ;  /* 0x0000e000ff0e7b82 */ /* 0x000ea20000000a00 */
[----:B0-----:R-:W-:-:S04]  /*0550*/  IMAD.WIDE R6, R9, 0x4, R6 ;  /* 0x0000000409067825 */ /* 0x001fc800078e0206 */
[----:B------:R-:W-:Y:S02]  /*0560*/  IMAD.WIDE R8, R3, 0x4, R6 ;  /* 0x0000000403087825 */ /* 0x000fe400078e0206 */
[----:B------:R-:W3:Y:S02]  /*0570*/  LDG.E R6, desc[UR4][R6.64] ;  /* 0x0000000406067981 */ /* 0x000ee4000c1e1900 */
[----:B--2---:R-:W-:Y:S01]  /*0580*/  IMAD.WIDE.U32 R14, R5, 0x4, R14 ;  /* 0x00000004050e7825 */ /* 0x004fe200078e000e */
[----:B------:R-:W-:Y:S02]  /*0590*/  IADD3.X R5, PT, PT, RZ, RZ, RZ, P1, !PT ;  /* 0x000000ffff057210 */ /* 0x000fe40000ffe4ff */
[----:B-1----:R-:W-:-:S03]  /*05a0*/  LEA R4, P1, R10, UR6, 0x2 ;  /* 0x000000060a047c11 */ /* 0x002fc6000f8210ff */
[----:B------:R-:W3:Y:S01]  /*05b0*/  LDG.E R15, desc[UR4][R14.64] ;  /* 0x000000040e0f7981 */ /* 0x000ee2000c1e1900 */
[----:B------:R-:W-:Y:S01]  /*05c0*/  LEA.HI.X R5, R10, UR7, R5, 0x2, P1 ;  /* 0x000000070a057c11 */ /* 0x000fe200088f1405 */
[C---:B------:R-:W-:Y:S02]  /*05d0*/  IMAD.WIDE R10, R3.reuse, 0x4, R8 ;  /* 0x00000004030a7825 */ /* 0x040fe400078e0208 */
[----:B------:R-:W2:Y:S04]  /*05e0*/  LDG.E R8, desc[UR4][R8.64] ;  /* 0x0000000408087981 */ /* 0x000ea8000c1e1900 */
[----:B------:R-:W2:Y:S01]  /*05f0*/  LDG.E R17, desc[UR4][R4.64+0x4] ;  /* 0x0000040404117981 */ /* 0x000ea2000c1e1900 */
[----:B------:R-:W-:-:S03]  /*0600*/  IMAD.WIDE R12, R3, 0x4, R10 ;  /* 0x00000004030c7825 */ /* 0x000fc600078e020a */
[----:B------:R-:W4:Y:S04]  /*0610*/  LDG.E R22, desc[UR4][R10.64] ;  /* 0x000000040a167981 */ /* 0x000f28000c1e1900 */
[----:B------:R-:W4:Y:S04]  /*0620*/  LDG.E R18, desc[UR4][R4.64+0x8] ;  /* 0x0000080404127981 */ /* 0x000f28000c1e1900 */
[----:B------:R-:W5:Y:S04]  /*0630*/  LDG.E R26, desc[UR4][R4.64+0xc] ;  /* 0x00000c04041a7981 */ /* 0x000f68000c1e1900 */
[----:B------:R-:W5:Y:S01]  /*0640*/  LDG.E R12, desc[UR4][R12.64] ;  /* 0x000000040c0c7981 */ /* 0x000f62000c1e1900 */
[----:B------:R-:W-:Y:S01]  /*0650*/  IADD3 R21, PT, PT, R21, 0x4, RZ ;  /* 0x0000000415157810 */ /* 0x000fe20007ffe0ff */
[----:B---3--:R-:W-:-:S04]  /*0660*/  FFMA R24, R15, R6, R24 ;  /* 0x000000060f187223 */ /* 0x008fc80000000018 */
[----:B--2---:R-:W-:-:S04]  /*0670*/  FFMA R17, R17, R8, R24 ;  /* 0x0000000811117223 */ /* 0x004fc80000000018 */
[----:B----4-:R-:W-:-:S04]  /*0680*/  FFMA R17, R18, R22, R17 ;  /* 0x0000001612117223 */ /* 0x010fc80000000011 */
[----:B-----5:R-:W-:-:S07]  /*0690*/  FFMA R24, R26, R12, R17 ;  /* 0x0000000c1a187223 */ /* 0x020fce0000000011 */
.L_x_3:
[----:B------:R-:W-:Y:S05]  /*06a0*/  @!P0 BRA `(.L_x_0) ;  /* 0x00000000007c8947 */ /* 0x000fea0003800000 */
[----:B------:R-:W-:Y:S01]  /*06b0*/  ISETP.NE.AND P1, PT, R16, 0x1, PT ;  /* 0x000000011000780c */ /* 0x000fe20003f25270 */
[----:B------:R-:W0:Y:S01]  /*06c0*/  LDC.64 R12, c[0x0][0x380] ;  /* 0x0000e000ff0c7b82 */ /* 0x000e220000000a00 */
[----:B------:R-:W-:-:S04]  /*06d0*/  LOP3.LUT R2, R2, 0x1, RZ, 0xc0, !PT ;  /* 0x0000000102027812 */ /* 0x000fc800078ec0ff */
[----:B------:R-:W-:-:S03]  /*06e0*/  ISETP.NE.U32.AND P0, PT, R2, 0x1, PT ;  /* 0x000000010200780c */ /* 0x000fc60003f05070 */
[----:B------:R-:W1:Y:S04]  /*06f0*/  LDC.64 R10, c[0x0][0x388] ;  /* 0x0000e200ff0a7b82 */ /* 0x000e680000000a00 */
[CC--:B------:R-:W-:Y:S02]  /*0700*/  @P1 IADD3 R15, PT, PT, R20.reuse, R21.reuse, RZ ;  /* 0x00000015140f1210 */ /* 0x0c0fe40007ffe0ff */
[----:B------:R-:W-:Y:S02]  /*0710*/  @P1 IADD3 R2, P2, PT, R20, R21, RZ ;  /* 0x0000001514021210 */ /* 0x000fe40007f5e0ff */
[----:B------:R-:W2:Y:S02]  /*0720*/  @P1 LDC.64 R4, c[0x0][0x380] ;  /* 0x0000e000ff041b82 */ /* 0x000ea40000000a00 */
[----:B------:R-:W-:-:S06]  /*0730*/  @P1 IADD3.X R14, PT, PT, RZ, RZ, RZ, P2, !PT ;  /* 0x000000ffff0e1210 */ /* 0x000fcc00017fe4ff */
[----:B------:R-:W3:Y:S01]  /*0740*/  LDC.64 R6, c[0x0][0x380] ;  /* 0x0000e000ff067b82 */ /* 0x000ee20000000a00 */
[----:B0-----:R-:W-:-:S04]  /*0750*/  @P1 IMAD.WIDE.U32 R12, R15, 0x4, R12 ;  /* 0x000000040f0c1825 */ /* 0x001fc800078e000c */
[C---:B------:R-:W-:Y:S01]  /*0760*/  @P1 IMAD R15, R21.reuse, R3, R0 ;  /* 0x00000003150f1224 */ /* 0x040fe200078e0200 */
[----:B------:R-:W-:Y:S01]  /*0770*/  @P1 IADD3 R21, PT, PT, R21, 0x2, RZ ;  /* 0x0000000215151810 */ /* 0x000fe20007ffe0ff */
[----:B------:R-:W4:Y:S01]  /*0780*/  @P1 LDG.E R13, desc[UR4][R12.64] ;  /* 0x000000040c0d1981 */ /* 0x000f22000c1e1900 */
[----:B------:R-:W0:Y:S01]  /*0790*/  LDC.64 R8, c[0x0][0x388] ;  /* 0x0000e200ff087b82 */ /* 0x000e220000000a00 */
[----:B-1----:R-:W-:Y:S01]  /*07a0*/  @P1 IMAD.WIDE R10, R15, 0x4, R10 ;  /* 0x000000040f0a1825 */ /* 0x002fe200078e020a */
[----:B------:R-:W-:Y:S02]  /*07b0*/  @!P0 IADD3 R17, PT, PT, R20, R21, RZ ;  /* 0x0000001514118210 */ /* 0x000fe40007ffe0ff */
[----:B--2---:R-:W-:Y:S01]  /*07c0*/  @P1 LEA R4, P2, R2, R4, 0x2 ;  /* 0x0000000402041211 */ /* 0x004fe200078410ff */
[----:B------:R-:W-:-:S03]  /*07d0*/  @!P0 IMAD R21, R21, R3, R0 ;  /* 0x0000000315158224 */ /* 0x000fc600078e0200 */
[----:B------:R-:W-:Y:S01]  /*07e0*/  @P1 LEA.HI.X R5, R2, R5, R14, 0x2, P2 ;  /* 0x0000000502051211 */ /* 0x000fe200010f140e */
[----:B------:R-:W-:Y:S01]  /*07f0*/  @P1 IMAD.WIDE R14, R3, 0x4, R10 ;  /* 0x00000004030e1825 */ /* 0x000fe200078e020a */
[----:B------:R-:W4:Y:S03]  /*0800*/  @P1 LDG.E R2, desc[UR4][R10.64] ;  /* 0x000000040a021981 */ /* 0x000f26000c1e1900 */
[----:B---3--:R-:W-:Y:S01]  /*0810*/  @!P0 IMAD.WIDE.U32 R6, R17, 0x4, R6 ;  /* 0x0000000411068825 */ /* 0x008fe200078e0006 */
[----:B------:R-:W2:Y:S04]  /*0820*/  @P1 LDG.E R5, desc[UR4][R4.64+0x4] ;  /* 0x0000040404051981 */ /* 0x000ea8000c1e1900 */
[----:B------:R-:W2:Y:S01]  /*0830*/  @P1 LDG.E R14, desc[UR4][R14.64] ;  /* 0x000000040e0e1981 */ /* 0x000ea2000c1e1900 */
[----:B0-----:R-:W-:-:S03]  /*0840*/  @!P0 IMAD.WIDE R8, R21, 0x4, R8 ;  /* 0x0000000415088825 */ /* 0x001fc600078e0208 */
[----:B------:R-:W3:Y:S04]  /*0850*/  @!P0 LDG.E R7, desc[UR4][R6.64] ;  /* 0x0000000406078981 */ /* 0x000ee8000c1e1900 */
[----:B------:R-:W3:Y:S01]  /*0860*/  @!P0 LDG.E R8, desc[UR4][R8.64] ;  /* 0x0000000408088981 */ /* 0x000ee2000c1e1900 */
[----:B----4-:R-:W-:-:S04]  /*0870*/  @P1 FFMA R2, R13, R2, R24 ;  /* 0x000000020d021223 */ /* 0x010fc80000000018 */
[----:B--2---:R-:W-:-:S04]  /*0880*/  @P1 FFMA R24, R5, R14, R2 ;  /* 0x0000000e05181223 */ /* 0x004fc80000000002 */
[----:B---3--:R-:W-:-:S07]  /*0890*/  @!P0 FFMA R24, R7, R8, R24 ;  /* 0x0000000807188223 */ /* 0x008fce0000000018 */
.L_x_0:
[----:B------:R-:W0:Y:S01]  /*08a0*/  LDC.64 R4, c[0x0][0x390] ;  /* 0x0000e400ff047b82 */ /* 0x000e220000000a00 */
[----:B------:R-:W-:-:S04]  /*08b0*/  IMAD R3, R19, R3, R0 ;  /* 0x0000000313037224 */ /* 0x000fc800078e0200 */
[----:B0-----:R-:W-:-:S05]  /*08c0*/  IMAD.WIDE R2, R3, 0x4, R4 ;  /* 0x0000000403027825 */ /* 0x001fca00078e0204 */
[----:B------:R-:W-:Y:S01]  /*08d0*/  STG.E desc[UR4][R2.64], R24 ;  /* 0x0000001802007986 */ /* 0x000fe2000c101904 */
[----:B------:R-:W-:Y:S05]  /*08e0*/  EXIT ;  /* 0x000000000000794d */ /* 0x000fea0003800000 */
.L_x_4:
[----:B------:R-:W-:-:S00]  /*08f0*/  BRA `(.L_x_4) ;  /* 0xfffffffc00fc7947 */ /* 0x000fc0000383ffff */
[----:B------:R-:W-:-:S00]  /*0900*/  NOP ;  /* 0x0000000000007918 */ /* 0x000fc00000000000 */
[----:B------:R-:W-:-:S00]  /*0910*/  NOP ;  /* 0x0000000000007918 */ /* 0x000fc00000000000 */
[----:B------:R-:W-:-:S00]  /*0920*/  NOP ;  /* 0x0000000000007918 */ /* 0x000fc00000000000 */
[----:B------:R-:W-:-:S00]  /*0930*/  NOP ;  /* 0x0000000000007918 */ /* 0x000fc00000000000 */
[----:B------:R-:W-:-:S00]  /*0940*/  NOP ;  /* 0x0000000000007918 */ /* 0x000fc00000000000 */
[----:B------:R-:W-:-:S00]  /*0950*/  NOP ;  /* 0x0000000000007918 */ /* 0x000fc00000000000 */
[----:B------:R-:W-:-:S00]  /*0960*/  NOP ;  /* 0x0000000000007918 */ /* 0x000fc00000000000 */
[----:B------:R-:W-:-:S00]  /*0970*/  NOP ;  /* 0x0000000000007918 */ /* 0x000fc00000000000 */
.L_x_10:


//--------------------- .text._Z20matrixMulTiledKernelPfS_S_iii --------------------------
	.section	.text._Z20matrixMulTiledKernelPfS_S_iii,"ax",@progbits
	.align	128
        .global         _Z20matrixMulTiledKernelPfS_S_iii
        .type           _Z20matrixMulTiledKernelPfS_S_iii,@function
        .size           _Z20matrixMulTiledKernelPfS_S_iii,(.L_x_11 - _Z20matrixMulTiledKernelPfS_S_iii)
        .other          _Z20matrixMulTiledKernelPfS_S_iii,@"STO_CUDA_ENTRY STV_DEFAULT"
_Z20matrixMulTiledKernelPfS_S_iii:
.text._Z20matrixMulTiledKernelPfS_S_iii:
[----:B------:R-:W-:Y:S01]  /*0000*/  LDC R1, c[0x0][0x37c] ;  /* 0x0000df00ff017b82 */ /* 0x000fe20000000800 */
[----:B------:R-:W0:Y:S07]  /*0010*/  S2R R11, SR_CTAID.X ;  /* 0x00000000000b7919 */ /* 0x000e2e0000002500 */
[----:B------:R-:W1:Y:S01]  /*0020*/  LDC.64 R6, c[0x0][0x398] ;  /* 0x0000e600ff067b82 */ /* 0x000e620000000a00 */
[----:B------:R-:W0:Y:S01]  /*0030*/  S2R R0, SR_TID.X ;  /* 0x0000000000007919 */ /* 0x000e220000002100 */
[----:B------:R-:W2:Y:S01]  /*0040*/  S2R R3, SR_CTAID.Y ;  /* 0x0000000000037919 */ /* 0x000ea20000002600 */
[----:B------:R-:W2:Y:S01]  /*0050*/  S2R R2, SR_TID.Y ;  /* 0x0000000000027919 */ /* 0x000ea20000002200 */
[----:B0-----:R-:W-:-:S04]  /*0060*/  LEA R4, R11, R0, 0x4 ;  /* 0x000000000b047211 */ /* 0x001fc800078e20ff */
[----:B-1----:R-:W-:Y:S02]  /*0070*/  ISETP.GE.AND P0, PT, R4, R7, PT ;  /* 0x000000070400720c */ /* 0x002fe40003f06270 */
[----:B--2---:R-:W-:-:S04]  /*0080*/  LEA R3, R3, R2, 0x4 ;  /* 0x0000000203037211 */ /* 0x004fc800078e20ff */
[----:B------:R-:W-:-:S13]  /*0090*/  ISETP.GE.OR P0, PT, R3, R6, P0 ;  /* 0x000000060300720c */ /* 0x000fda0000706670 */
[----:B------:R-:W-:Y:S05]  /*00a0*/  @P0 EXIT ;  /* 0x000000000000094d */ /* 0x000fea0003800000 */
[----:B------:R-:W0:Y:S01]  /*00b0*/  LDCU UR6, c[0x0][0x3a0] ;  /* 0x00007400ff0677ac */ /* 0x000e220008000800 */
[----:B------:R-:W-:Y:S01]  /*00c0*/  HFMA2 R25, -RZ, RZ, 0, 0 ;  /* 0x00000000ff197431 */ /* 0x000fe200000001ff */
[----:B------:R-:W1:Y:S01]  /*00d0*/  LDCU.64 UR10, c[0x0][0x358] ;  /* 0x00006b00ff0a77ac */ /* 0x000e620008000a00 */
[----:B0-----:R-:W-:Y:S02]  /*00e0*/  UISETP.GE.AND UP0, UPT, UR6, 0x10, UPT ;  /* 0x000000100600788c */ /* 0x001fe4000bf06270 */
[----:B------:R-:W-:-:S04]  /*00f0*/  USHF.R.S32.HI UR4, URZ, 0x1f, UR6 ;  /* 0x0000001fff047899 */ /* 0x000fc80008011406 */
[----:B------:R-:W-:-:S03]  /*0100*/  ULEA.HI UR4, UR4, UR6, URZ, 0x4 ;  /* 0x0000000604047291 */ /* 0x000fc6000f8f20ff */
[----:B-1----:R-:W-:Y:S09]  /*0110*/  BRA.U !UP0, `(.L_x_5) ;  /* 0x0000001908007547 */ /* 0x002ff2000b800000 */
[----:B------:R-:W-:Y:S01]  /*0120*/  USHF.R.S32.HI UR4, URZ, 0x4, UR4 ;  /* 0x00000004ff047899 */ /* 0x000fe20008011404 */
[----:B------:R-:W-:Y:S01]  /*0130*/  IMAD R6, R3, UR6, R0 ;  /* 0x0000000603067c24 */ /* 0x000fe2000f8e0200 */
[----:B------:R-:W-:Y:S02]  /*0140*/  MOV R25, RZ ;  /* 0x000000ff00197202 */ /* 0x000fe40000000f00 */
[----:B------:R-:W-:Y:S01]  /*0150*/  UIADD3 UR5, UPT, UPT, UR4, -0x1, URZ ;  /* 0xffffffff04057890 */ /* 0x000fe2000fffe0ff */
[----:B------:R-:W-:Y:S01]  /*0160*/  MOV R5, RZ ;  /* 0x000000ff00057202 */ /* 0x000fe20000000f00 */
[----:B------:R-:W-:Y:S02]  /*0170*/  ULOP3.LUT UP0, UR9, UR4, 0x3, URZ, 0xc0, !UPT ;  /* 0x0000000304097892 */ /* 0x000fe4000f80c0ff */
[----:B------:R-:W-:-:S09]  /*0180*/  UISETP.GE.U32.AND UP1, UPT, UR5, 0x3, UPT ;  /* 0x000000030500788c */ /* 0x000fd2000bf26070 */
[----:B------:R-:W-:Y:S05]  /*0190*/  BRA.U !UP1, `(.L_x_6) ;  /* 0x0000000d09407547 */ /* 0x000fea000b800000 */
[----:B------:R-:W0:Y:S01]  /*01a0*/  S2UR UR6, SR_CgaCtaId ;  /* 0x00000000000679c3 */ /* 0x000e220000008800 */
[----:B------:R-:W-:Y:S01]  /*01b0*/  UMOV UR5, 0x400 ;  /* 0x0000040000057882 */ /* 0x000fe20000000000 */
[C---:B------:R-:W-:Y:S01]  /*01c0*/  IADD3 R5, PT, PT, R2.reuse, 0x30, RZ ;  /* 0x0000003002057810 */ /* 0x040fe20007ffe0ff */
[----:B------:R-:W-:Y:S01]  /*01d0*/  ULOP3.LUT UR7, UR4, 0x7fffffc, URZ, 0xc0, !UPT ;  /* 0x07fffffc04077892 */ /* 0x000fe2000f8ec0ff */
[C---:B------:R-:W-:Y:S01]  /*01e0*/  IADD3 R8, PT, PT, R2.reuse, 0x20, RZ ;  /* 0x0000002002087810 */ /* 0x040fe20007ffe0ff */
[CCC-:B------:R-:W-:Y:S01]  /*01f0*/  IMAD R20, R2.reuse, R7.reuse, R0.reuse ;  /* 0x0000000702147224 */ /* 0x1c0fe200078e0200 */
[----:B------:R-:W-:Y:S01]  /*0200*/  IADD3 R9, PT, PT, R2, 0x10, RZ ;  /* 0x0000001002097810 */ /* 0x000fe20007ffe0ff */
[-CC-:B------:R-:W-:Y:S02]  /*0210*/  IMAD R5, R5, R7.reuse, R0.reuse ;  /* 0x0000000705057224 */ /* 0x180fe400078e0200 */
[----:B------:R-:W-:Y:S02]  /*0220*/  HFMA2 R25, -RZ, RZ, 0, 0 ;  /* 0x00000000ff197431 */ /* 0x000fe400000001ff */
[-CC-:B------:R-:W-:Y:S01]  /*0230*/  IMAD R8, R8, R7.reuse, R0.reuse ;  /* 0x0000000708087224 */ /* 0x180fe200078e0200 */
[----:B------:R-:W-:Y:S01]  /*0240*/  LEA R20, R11, R20, 0x4 ;  /* 0x000000140b147211 */ /* 0x000fe200078e20ff */
[----:B------:R-:W-:Y:S01]  /*0250*/  IMAD R9, R9, R7, R0 ;  /* 0x0000000709097224 */ /* 0x000fe200078e0200 */
[----:B------:R-:W-:-:S02]  /*0260*/  LEA R26, R11, R5, 0x4 ;  /* 0x000000050b1a7211 */ /* 0x000fc400078e20ff */
[C---:B------:R-:W-:Y:S02]  /*0270*/  LEA R24, R11.reuse, R8, 0x4 ;  /* 0x000000080b187211 */ /* 0x040fe400078e20ff */
[----:B------:R-:W-:Y:S02]  /*0280*/  LEA R22, R11, R9, 0x4 ;  /* 0x000000090b167211 */ /* 0x000fe400078e20ff */
[----:B------:R-:W-:Y:S02]  /*0290*/  MOV R21, R6 ;  /* 0x0000000600157202 */ /* 0x000fe40000000f00 */
[----:B------:R-:W-:Y:S01]  /*02a0*/  MOV R5, UR7 ;  /* 0x0000000700057c02 */ /* 0x000fe20008000f00 */
[----:B0-----:R-:W-:Y:S02]  /*02b0*/  ULEA UR8, UR6, UR5, 0x18 ;  /* 0x0000000506087291 */ /* 0x001fe4000f8ec0ff */
[----:B------:R-:W-:-:S04]  /*02c0*/  UIADD3 UR5, UPT, UPT, UR5, 0x400, URZ ;  /* 0x0000040005057890 */ /* 0x000fc8000fffe0ff */
[----:B------:R-:W-:Y:S01]  /*02d0*/  ULEA UR5, UR6, UR5, 0x18 ;  /* 0x0000000506057291 */ /* 0x000fe2000f8ec0ff */
[----:B------:R-:W-:Y:S01]  /*02e0*/  LEA R19, R2, UR8, 0x6 ;  /* 0x0000000802137c11 */ /* 0x000fe2000f8e30ff */
[----:B------:R-:W-:-:S03]  /*02f0*/  UIADD3 UR6, UPT, UPT, -UR7, URZ, URZ ;  /* 0x000000ff07067290 */ /* 0x000fc6000fffe1ff */
[C---:B------:R-:W-:Y:S02]  /*0300*/  LEA R18, R0.reuse, R19, 0x2 ;  /* 0x0000001300127211 */ /* 0x040fe400078e10ff */
[----:B------:R-:W-:-:S04]  /*0310*/  LEA R17, R0, UR5, 0x2 ;  /* 0x0000000500117c11 */ /* 0x000fc8000f8e10ff */
[----:B------:R-:W-:-:S07]  /*0320*/  LEA R16, R2, R17, 0x6 ;  /* 0x0000001102107211 */ /* 0x000fce00078e30ff */
.L_x_7:
[----:B------:R-:W0:Y:S08]  /*0330*/  LDC.64 R28, c[0x0][0x380] ;  /* 0x0000e000ff1c7b82 */ /* 0x000e300000000a00 */
[----:B------:R-:W1:Y:S01]  /*0340*/  LDC.64 R12, c[0x0][0x388] ;  /* 0x0000e200ff0c7b82 */ /* 0x000e620000000a00 */
[----:B0-----:R-:W-:-:S05]  /*0350*/  IMAD.WIDE R28, R21, 0x4, R28 ;  /* 0x00000004151c7825 */ /* 0x001fca00078e021c */
[----:B------:R-:W2:Y:S01]  /*0360*/  LDG.E R23, desc[UR10][R28.64] ;  /* 0x0000000a1c177981 */ /* 0x000ea2000c1e1900 */
[----:B-1----:R-:W-:-:S06]  /*0370*/  IMAD.WIDE R14, R20, 0x4, R12 ;  /* 0x00000004140e7825 */ /* 0x002fcc00078e020c */
[----:B------:R-:W3:Y:S04]  /*0380*/  LDG.E R15, desc[UR10][R14.64] ;  /* 0x0000000a0e0f7981 */ /* 0x000ee8000c1e1900 */
[----:B--2---:R-:W-:Y:S04]  /*0390*/  STS [R18], R23 ;  /* 0x0000001712007388 */ /* 0x004fe80000000800 */
[----:B---3--:R-:W-:Y:S01]  /*03a0*/  STS [R16], R15 ;  /* 0x0000000f10007388 */ /* 0x008fe20000000800 */
[----:B------:R-:W-:Y:S06]  /*03b0*/  BAR.SYNC.DEFER_BLOCKING 0x0 ;  /* 0x0000000000007b1d */ /* 0x000fec0000010000 */
[----:B------:R-:W-:Y:S04]  /*03c0*/  LDS R27, [R17] ;  /* 0x00000000111b7984 */ /* 0x000fe80000000800 */
[----:B------:R-:W0:Y:S04]  /*03d0*/  LDS.128 R8, [R19] ;  /* 0x0000000013087984 */ /* 0x000e280000000c00 */
[----:B------:R-:W-:Y:S04]  /*03e0*/  LDS R14, [R17+0x100] ;  /* 0x00010000110e7984 */ /* 0x000fe80000000800 */
[----:B------:R-:W-:Y:S01]  /*03f0*/  LDS R15, [R17+0x140] ;  /* 0x00014000110f7984 */ /* 0x000fe20000000800 */
[----:B0-----:R-:W-:-:S03]  /*0400*/  FFMA R8, R8, R27, R25 ;  /* 0x0000001b08087223 */ /* 0x001fc60000000019 */
[----:B------:R-:W0:Y:S02]  /*0410*/  LDS R25, [R17+0x40] ;  /* 0x0000400011197984 */ /* 0x000e240000000800 */
[----:B0-----:R-:W-:Y:S02]  /*0420*/  FFMA R9, R25, R9, R8 ;  /* 0x0000000919097223 */ /* 0x001fe40000000008 */
[----:B------:R-:W0:Y:S04]  /*0430*/  LDS R8, [R17+0x80] ;  /* 0x0000800011087984 */ /* 0x000e280000000800 */
[----:B------:R-:W1:Y:S01]  /*0440*/  LDS R25, [R17+0xc0] ;  /* 0x0000c00011197984 */ /* 0x000e620000000800 */
[----:B0-----:R-:W-:-:S04]  /*0450*/  FFMA R8, R8, R10, R9 ;  /* 0x0000000a08087223 */ /* 0x001fc80000000009 */
[----:B-1----:R-:W-:Y:S02]  /*0460*/  FFMA R25, R25, R11, R8 ;  /* 0x0000000b19197223 */ /* 0x002fe40000000008 */
[----:B------:R-:W0:Y:S02]  /*0470*/  LDS.128 R8, [R19+0x10] ;  /* 0x0000100013087984 */ /* 0x000e240000000c00 */
[----:B0-----:R-:W-:Y:S02]  /*0480*/  FFMA R8, R8, R14, R25 ;  /* 0x0000000e08087223 */ /* 0x001fe40000000019 */
[----:B------:R-:W-:Y:S02]  /*0490*/  LDS R14, [R17+0x200] ;  /* 0x00020000110e7984 */ /* 0x000fe40000000800 */
[----:B------:R-:W-:Y:S02]  /*04a0*/  FFMA R9, R15, R9, R8 ;  /* 0x000000090f097223 */ /* 0x000fe40000000008 */
[----:B------:R-:W0:Y:S04]  /*04b0*/  LDS R8, [R17+0x180] ;  /* 0x0001800011087984 */ /* 0x000e280000000800 */
[----:B------:R-:W1:Y:S01]  /*04c0*/  LDS R15, [R17+0x1c0] ;  /* 0x0001c000110f7984 */ /* 0x000e620000000800 */
[----:B0-----:R-:W-:-:S04]  /*04d0*/  FFMA R8, R8, R10, R9 ;  /* 0x0000000a08087223 */ /* 0x001fc80000000009 */
[----:B-1----:R-:W-:Y:S02]  /*04e0*/  FFMA R15, R15, R11, R8 ;  /* 0x0000000b0f0f7223 */ /* 0x002fe40000000008 */
[----:B------:R-:W0:Y:S02]  /*04f0*/  LDS.128 R8, [R19+0x20] ;  /* 0x0000200013087984 */ /* 0x000e240000000c00 */
[----:B0-----:R-:W-:Y:S02]  /*0500*/  FFMA R8, R8, R14, R15 ;  /* 0x0000000e08087223 */ /* 0x001fe4000000000f */
[----:B------:R-:W0:Y:S04]  /*0510*/  LDS R15, [R17+0x240] ;  /* 0x00024000110f7984 */ /* 0x000e280000000800 */
[----:B------:R-:W-:Y:S01]  /*0520*/  LDS R14, [R17+0x300] ;  /* 0x00030000110e7984 */ /* 0x000fe20000000800 */
[----:B0-----:R-:W-:-:S03]  /*0530*/  FFMA R9, R15, R9, R8 ;  /* 0x000000090f097223 */ /* 0x001fc60000000008 */
[----:B------:R-:W0:Y:S04]  /*0540*/  LDS R8, [R17+0x280] ;  /* 0x0002800011087984 */ /* 0x000e280000000800 */
[----:B------:R-:W1:Y:S01]  /*0550*/  LDS R15, [R17+0x2c0] ;  /* 0x0002c000110f7984 */ /* 0x000e620000000800 */
[----:B0-----:R-:W-:-:S04]  /*0560*/  FFMA R8, R8, R10, R9 ;  /* 0x0000000a08087223 */ /* 0x001fc80000000009 */
[----:B-1----:R-:W-:Y:S02]  /*0570*/  FFMA R15, R15, R11, R8 ;  /* 0x0000000b0f0f7223 */ /* 0x002fe40000000008 */
[----:B------:R-:W0:Y:S02]  /*0580*/  LDS.128 R8, [R19+0x30] ;  /* 0x0000300013087984 */ /* 0x000e240000000c00 */
[----:B0-----:R-:W-:Y:S02]  /*0590*/  FFMA R8, R8, R14, R15 ;  /* 0x0000000e08087223 */ /* 0x001fe4000000000f */
[----:B------:R-:W0:Y:S04]  /*05a0*/  LDS R15, [R17+0x340] ;  /* 0x00034000110f7984 */ /* 0x000e280000000800 */
[----:B------:R-:W1:Y:S01]  /*05b0*/  LDS R14, [R17+0x380] ;  /* 0x00038000110e7984 */ /* 0x000e620000000800 */
[----:B0-----:R-:W-:-:S04]  /*05c0*/  FFMA R9, R15, R9, R8 ;  /* 0x000000090f097223 */ /* 0x001fc80000000008 */
[----:B-1----:R-:W-:Y:S02]  /*05d0*/  FFMA R10, R14, R10, R9 ;  /* 0x0000000a0e0a7223 */ /* 0x002fe40000000009 */
[----:B------:R-:W0:Y:S01]  /*05e0*/  LDS R9, [R17+0x3c0] ;  /* 0x0003c00011097984 */ /* 0x000e220000000800 */
[----:B------:R-:W-:Y:S01]  /*05f0*/  BAR.SYNC.DEFER_BLOCKING 0x0 ;  /* 0x0000000000007b1d */ /* 0x000fe20000010000 */
[----:B------:R-:W-:-:S05]  /*0600*/  IMAD.WIDE R14, R22, 0x4, R12 ;  /* 0x00000004160e7825 */ /* 0x000fca00078e020c */
[----:B------:R-:W2:Y:S04]  /*0610*/  LDG.E R25, desc[UR10][R28.64+0x40] ;  /* 0x0000400a1c197981 */ /* 0x000ea8000c1e1900 */
[----:B------:R-:W3:Y:S01]  /*0620*/  LDG.E R15, desc[UR10][R14.64] ;  /* 0x0000000a0e0f7981 */ /* 0x000ee2000c1e1900 */
[----:B0-----:R-:W-:-:S03]  /*0630*/  FFMA R23, R9, R11, R10 ;  /* 0x0000000b09177223 */ /* 0x001fc6000000000a */
        /* <DEDUP_REMOVED lines=62> */
[----:B------:R-:W1:Y:S04]  /*0a20*/  LDS R15, [R17+0x1c0] ;  /* 0x0001c000110f7984 */ /* 0x000e680000000800 */
[----:B------:R-:W-:Y:S01]  /*0a30*/  LDS R23, [R17+0x3c0] ;  /* 0x0003c00011177984 */ /* 0x000fe20000000800 */
        /* <DEDUP_REMOVED lines=13> */
[----:B------:R-:W0:Y:S02]  /*0b10*/  LDS R15, [R17+0x340] ;  /* 0x00034000110f7984 */ /* 0x000e240000000800 */
[----:B0-----:R-:W-:Y:S01]  /*0b20*/  FFMA R15, R15, R9, R8 ;  /* 0x000000090f0f7223 */ /* 0x001fe20000000008 */
[----:B------:R-:W-:Y:S02]  /*0b30*/  IMAD.WIDE R8, R26, 0x4, R12 ;  /* 0x000000041a087825 */ /* 0x000fe400078e020c */
[----:B------:R-:W0:Y:S01]  /*0b40*/  LDS R12, [R17+0x380] ;  /* 0x00038000110c7984 */ /* 0x000e220000000800 */
[----:B------:R-:W-:Y:S06]  /*0b50*/  BAR.SYNC.DEFER_BLOCKING 0x0 ;  /* 0x0000000000007b1d */ /* 0x000fec0000010000 */
[----:B------:R-:W2:Y:S04]  /*0b60*/  LDG.E R29, desc[UR10][R28.64+0xc0] ;  /* 0x0000c00a1c1d7981 */ /* 0x000ea8000c1e1900 */
[----:B------:R-:W3:Y:S01]  /*0b70*/  LDG.E R9, desc[UR10][R8.64] ;  /* 0x0000000a08097981 */ /* 0x000ee2000c1e1900 */
[----:B0-----:R-:W-:-:S04]  /*0b80*/  FFMA R10, R12, R10, R15 ;  /* 0x0000000a0c0a7223 */ /* 0x001fc8000000000f */
[----:B------:R-:W-:Y:S01]  /*0b90*/  FFMA R11, R23, R11, R10 ;  /* 0x0000000b170b7223 */ /* 0x000fe2000000000a */
[----:B------:R-:W-:-:S04]  /*0ba0*/  UIADD3 UR6, UPT, UPT, UR6, 0x4, URZ ;  /* 0x0000000406067890 */ /* 0x000fc8000fffe0ff */
[----:B------:R-:W-:Y:S01]  /*0bb0*/  UISETP.NE.AND UP1, UPT, UR6, URZ, UPT ;  /* 0x000000ff0600728c */ /* 0x000fe2000bf25270 */
[----:B------:R-:W-:Y:S02]  /*0bc0*/  IADD3 R21, PT, PT, R21, 0x40, RZ ;  /* 0x0000004015157810 */ /* 0x000fe40007ffe0ff */
[C---:B------:R-:W-:Y:S02]  /*0bd0*/  LEA R26, R7.reuse, R26, 0x6 ;  /* 0x0000001a071a7211 */ /* 0x040fe400078e30ff */
[C---:B------:R-:W-:Y:S02]  /*0be0*/  LEA R24, R7.reuse, R24, 0x6 ;  /* 0x0000001807187211 */ /* 0x040fe400078e30ff */
[C---:B------:R-:W-:Y:S02]  /*0bf0*/  LEA R22, R7.reuse, R22, 0x6 ;  /* 0x0000001607167211 */ /* 0x040fe400078e30ff */
[----:B------:R-:W-:Y:S01]  /*0c00*/  LEA R20, R7, R20, 0x6 ;  /* 0x0000001407147211 */ /* 0x000fe200078e30ff */
[----:B--2---:R-:W-:Y:S04]  /*0c10*/  STS [R18], R29 ;  /* 0x0000001d12007388 */ /* 0x004fe80000000800 */
[----:B---3--:R-:W-:Y:S01]  /*0c20*/  STS [R16], R9 ;  /* 0x0000000910007388 */ /* 0x008fe20000000800 */
[----:B------:R-:W-:Y:S06]  /*0c30*/  BAR.SYNC.DEFER_BLOCKING 0x0 ;  /* 0x0000000000007b1d */ /* 0x000fec0000010000 */
[----:B------:R-:W-:Y:S04]  /*0c40*/  LDS R25, [R17] ;  /* 0x0000000011197984 */ /* 0x000fe80000000800 */
[----:B------:R-:W0:Y:S04]  /*0c50*/  LDS.128 R12, [R19] ;  /* 0x00000000130c7984 */ /* 0x000e280000000c00 */
[----:B------:R-:W1:Y:S04]  /*0c60*/  LDS R8, [R17+0x40] ;  /* 0x0000400011087984 */ /* 0x000e680000000800 */
[----:B------:R-:W2:Y:S04]  /*0c70*/  LDS R27, [R17+0x80] ;  /* 0x00008000111b7984 */ /* 0x000ea80000000800 */
[----:B------:R-:W3:Y:S04]  /*0c80*/  LDS R28, [R17+0xc0] ;  /* 0x0000c000111c7984 */ /* 0x000ee80000000800 */
[----:B------:R-:W-:Y:S01]  /*0c90*/  LDS R23, [R17+0x180] ;  /* 0x0001800011177984 */ /* 0x000fe20000000800 */
[----:B0-----:R-:W-:-:S03]  /*0ca0*/  FFMA R12, R12, R25, R11 ;  /* 0x000000190c0c7223 */ /* 0x001fc6000000000b */
[----:B------:R-:W-:Y:S01]  /*0cb0*/  LDS R25, [R17+0x140] ;  /* 0x0001400011197984 */ /* 0x000fe20000000800 */
[----:B-1----:R-:W-:-:S03]  /*0cc0*/  FFMA R8, R8, R13, R12 ;  /* 0x0000000d08087223 */ /* 0x002fc6000000000c */
[----:B------:R-:W-:Y:S01]  /*0cd0*/  LDS R13, [R17+0x100] ;  /* 0x00010000110d7984 */ /* 0x000fe20000000800 */
[----:B--2---:R-:W-:-:S03]  /*0ce0*/  FFMA R27, R27, R14, R8 ;  /* 0x0000000e1b1b7223 */ /* 0x004fc60000000008 */
[----:B------:R-:W0:Y:S01]  /*0cf0*/  LDS.128 R8, [R19+0x10] ;  /* 0x0000100013087984 */ /* 0x000e220000000c00 */
[----:B---3--:R-:W-:-:S03]  /*0d00*/  FFMA R15, R28, R15, R27 ;  /* 0x0000000f1c0f7223 */ /* 0x008fc6000000001b */
[----:B------:R-:W1:Y:S01]  /*0d10*/  LDS R28, [R17+0x1c0] ;  /* 0x0001c000111c7984 */ /* 0x000e620000000800 */
[----:B0-----:R-:W-:-:S03]  /*0d20*/  FFMA R8, R8, R13, R15 ;  /* 0x0000000d08087223 */ /* 0x001fc6000000000f */
[----:B------:R-:W-:Y:S01]  /*0d30*/  LDS.128 R12, [R19+0x20] ;  /* 0x00002000130c7984 */ /* 0x000fe20000000c00 */
[----:B------:R-:W-:-:S03]  /*0d40*/  FFMA R8, R25, R9, R8 ;  /* 0x0000000919087223 */ /* 0x000fc60000000008 */
[----:B------:R-:W0:Y:S01]  /*0d50*/  LDS R9, [R17+0x200] ;  /* 0x0002000011097984 */ /* 0x000e220000000800 */
[----:B------:R-:W-:-:S03]  /*0d60*/  FFMA R23, R23, R10, R8 ;  /* 0x0000000a17177223 */ /* 0x000fc60000000008 */
[----:B------:R-:W2:Y:S01]  /*0d70*/  LDS R25, [R17+0x240] ;  /* 0x0002400011197984 */ /* 0x000ea20000000800 */
[----:B-1----:R-:W-:-:S03]  /*0d80*/  FFMA R11, R28, R11, R23 ;  /* 0x0000000b1c0b7223 */ /* 0x002fc60000000017 */
[----:B------:R-:W1:Y:S04]  /*0d90*/  LDS R23, [R17+0x280] ;  /* 0x0002800011177984 */ /* 0x000e680000000800 */
[----:B------:R-:W3:Y:S01]  /*0da0*/  LDS R28, [R17+0x2c0] ;  /* 0x0002c000111c7984 */ /* 0x000ee20000000800 */
[----:B0-----:R-:W-:-:S03]  /*0db0*/  FFMA R12, R12, R9, R11 ;  /* 0x000000090c0c7223 */ /* 0x001fc6000000000b */
[----:B------:R-:W-:Y:S01]  /*0dc0*/  LDS.128 R8, [R19+0x30] ;  /* 0x0000300013087984 */ /* 0x000fe20000000c00 */
[----:B--2---:R-:W-:-:S03]  /*0dd0*/  FFMA R12, R25, R13, R12 ;  /* 0x0000000d190c7223 */ /* 0x004fc6000000000c */
[----:B------:R-:W0:Y:S01]  /*0de0*/  LDS R13, [R17+0x300] ;  /* 0x00030000110d7984 */ /* 0x000e220000000800 */
[----:B-1----:R-:W-:-:S03]  /*0df0*/  FFMA R23, R23, R14, R12 ;  /* 0x0000000e17177223 */ /* 0x002fc6000000000c */
[----:B------:R-:W1:Y:S04]  /*0e00*/  LDS R25, [R17+0x340] ;  /* 0x0003400011197984 */ /* 0x000e680000000800 */
[----:B------:R-:W2:Y:S01]  /*0e10*/  LDS R12, [R17+0x380] ;  /* 0x00038000110c7984 */ /* 0x000ea20000000800 */
[----:B---3--:R-:W-:-:S03]  /*0e20*/  FFMA R15, R28, R15, R23 ;  /* 0x0000000f1c0f7223 */ /* 0x008fc60000000017 */
[----:B------:R-:W3:Y:S01]  /*0e30*/  LDS R23, [R17+0x3c0] ;  /* 0x0003c00011177984 */ /* 0x000ee20000000800 */
[----:B0-----:R-:W-:-:S04]  /*0e40*/  FFMA R8, R8, R13, R15 ;  /* 0x0000000d08087223 */ /* 0x001fc8000000000f */
[----:B-1----:R-:W-:-:S04]  /*0e50*/  FFMA R9, R25, R9, R8 ;  /* 0x0000000919097223 */ /* 0x002fc80000000008 */
[----:B--2---:R-:W-:-:S04]  /*0e60*/  FFMA R10, R12, R10, R9 ;  /* 0x0000000a0c0a7223 */ /* 0x004fc80000000009 */
[----:B---3--:R-:W-:Y:S01]  /*0e70*/  FFMA R25, R23, R11, R10 ;  /* 0x0000000b17197223 */ /* 0x008fe2000000000a */
[----:B------:R-:W-:Y:S06]  /*0e80*/  BAR.SYNC.DEFER_BLOCKING 0x0 ;  /* 0x0000000000007b1d */ /* 0x000fec0000010000 */
[----:B------:R-:W-:Y:S05]  /*0e90*/  BRA.U UP1, `(.L_x_7) ;  /* 0xfffffff501247547 */ /* 0x000fea000b83ffff */
.L_x_6:
[----:B------:R-:W-:Y:S05]  /*0ea0*/  BRA.U !UP0, `(.L_x_5) ;  /* 0x00000009089c7547 */ /* 0x000fea000b800000 */
[----:B------:R-:W-:Y:S02]  /*0eb0*/  UISETP.NE.AND UP0, UPT, UR9, 0x1, UPT ;  /* 0x000000010900788c */ /* 0x000fe4000bf05270 */
[----:B------:R-:W-:-:S04]  /*0ec0*/  ULOP3.LUT UR4, UR4, 0x1, URZ, 0xc0, !UPT ;  /* 0x0000000104047892 */ /* 0x000fc8000f8ec0ff */
[----:B------:R-:W-:-:S03]  /*0ed0*/  UISETP.NE.U32.AND UP1, UPT, UR4, 0x1, UPT ;  /* 0x000000010400788c */ /* 0x000fc6000bf25070 */
[----:B------:R-:W-:Y:S08]  /*0ee0*/  BRA.U !UP0, `(.L_x_8) ;  /* 0x0000000508a07547 */ /* 0x000ff0000b800000 */
[----:B------:R-:W0:Y:S01]  /*0ef0*/  LDC.64 R26, c[0x0][0x380] ;  /* 0x0000e000ff1a7b82 */ /* 0x000e220000000a00 */
[C---:B------:R-:W-:Y:S02]  /*0f00*/  LEA R18, R5.reuse, R2, 0x4 ;  /* 0x0000000205127211 */ /* 0x040fe400078e20ff */
[----:B------:R-:W-:-:S03]  /*0f10*/  LEA R9, R5, R6, 0x4 ;  /* 0x0000000605097211 */ /* 0x000fc600078e20ff */
[----:B------:R-:W-:Y:S02]  /*0f20*/  IMAD R11, R18, R7, R4 ;  /* 0x00000007120b7224 */ /* 0x000fe400078e0204 */
[----:B------:R-:W1:Y:S01]  /*0f30*/  LDC.64 R16, c[0x0][0x388] ;  /* 0x0000e200ff107b82 */ /* 0x000e620000000a00 */
[----:B0-----:R-:W-:-:S04]  /*0f40*/  IMAD.WIDE R26, R9, 0x4, R26 ;  /* 0x00000004091a7825 */ /* 0x001fc800078e021a */
[----:B-1----:R-:W-:Y:S02]  /*0f50*/  IMAD.WIDE R8, R11, 0x4, R16 ;  /* 0x000000040b087825 */ /* 0x002fe400078e0210 */
[----:B------:R-:W2:Y:S04]  /*0f60*/  LDG.E R11, desc[UR10][R26.64] ;  /* 0x0000000a1a0b7981 */ /* 0x000ea8000c1e1900 */
[----:B------:R-:W3:Y:S01]  /*0f70*/  LDG.E R9, desc[UR10][R8.64] ;  /* 0x0000000a08097981 */ /* 0x000ee2000c1e1900 */
[----:B------:R-:W0:Y:S01]  /*0f80*/  S2UR UR5, SR_CgaCtaId ;  /* 0x00000000000579c3 */ /* 0x000e220000008800 */
[----:B------:R-:W-:Y:S01]  /*0f90*/  UMOV UR4, 0x400 ;  /* 0x0000040000047882 */ /* 0x000fe20000000000 */
[----:B------:R-:W-:Y:S01]  /*0fa0*/  IADD3 R18, PT, PT, R18, 0x10, RZ ;  /* 0x0000001012127810 */ /* 0x000fe20007ffe0ff */
[----:B------:R-:W-:-:S02]  /*0fb0*/  UIADD3 UR6, UPT, UPT, UR4, 0x400, URZ ;  /* 0x0000040004067890 */ /* 0x000fc4000fffe0ff */
[----:B0-----:R-:W-:Y:S02]  /*0fc0*/  ULEA UR4, UR5, UR4, 0x18 ;  /* 0x0000000405047291 */ /* 0x001fe4000f8ec0ff */
[----:B------:R-:W-:-:S04]  /*0fd0*/  ULEA UR6, UR5, UR6, 0x18 ;  /* 0x0000000605067291 */ /* 0x000fc8000f8ec0ff */
[----:B------:R-:W-:Y:S02]  /*0fe0*/  LEA R23, R2, UR4, 0x6 ;  /* 0x0000000402177c11 */ /* 0x000fe4000f8e30ff */
[C---:B------:R-:W-:Y:S02]  /*0ff0*/  LEA R21, R0.reuse, UR6, 0x2 ;  /* 0x0000000600157c11 */ /* 0x040fe4000f8e10ff */
[----:B------:R-:W-:Y:S02]  /*1000*/  LEA R20, R0, R23, 0x2 ;  /* 0x0000001700147211 */ /* 0x000fe400078e10ff */
[----:B------:R-:W-:-:S03]  /*1010*/  LEA R22, R2, R21, 0x6 ;  /* 0x0000001502167211 */ /* 0x000fc600078e30ff */
        /* <DEDUP_REMOVED lines=9> */
[----:B0-----:R-:W-:-:S04]  /*10b0*/  FFMA R8, R12, R8, R25 ;  /* 0x000000080c087223 */ /* 0x001fc80000000019 */
[----:B-1----:R-:W-:Y:S02]  /*10c0*/  FFMA R19, R19, R13, R8 ;  /* 0x0000000d13137223 */ /* 0x002fe40000000008 */
[----:B------:R-:W-:Y:S02]  /*10d0*/  LDS R13, [R21+0x100] ;  /* 0x00010000150d7984 */ /* 0x000fe40000000800 */
[----:B--2---:R-:W-:Y:S02]  /*10e0*/  FFMA R25, R10, R14, R19 ;  /* 0x0000000e0a197223 */ /* 0x004fe40000000013 */
[----:B------:R-:W0:Y:S02]  /*10f0*/  LDS.128 R8, [R23+0x10] ;  /* 0x0000100017087984 */ /* 0x000e240000000c00 */
[----:B---3--:R-:W-:Y:S02]  /*1100*/  FFMA R15, R24, R15, R25 ;  /* 0x0000000f180f7223 */ /* 0x008fe40000000019 */
[----:B------:R-:W1:Y:S04]  /*1110*/  LDS R19, [R21+0x180] ;  /* 0x0001800015137984 */ /* 0x000e680000000800 */
[----:B------:R-:W2:Y:S04]  /*1120*/  LDS R24, [R21+0x1c0] ;  /* 0x0001c00015187984 */ /* 0x000ea80000000800 */
[----:B------:R-:W-:Y:S01]  /*1130*/  LDS R25, [R21+0x380] ;  /* 0x0003800015197984 */ /* 0x000fe20000000800 */
[----:B0-----:R-:W-:-:S03]  /*1140*/  FFMA R8, R8, R13, R15 ;  /* 0x0000000d08087223 */ /* 0x001fc6000000000f */
[----:B------:R-:W-:Y:S01]  /*1150*/  LDS.128 R12, [R23+0x20] ;  /* 0x00002000170c7984 */ /* 0x000fe20000000c00 */
[----:B------:R-:W-:-:S03]  /*1160*/  FFMA R8, R29, R9, R8 ;  /* 0x000000091d087223 */ /* 0x000fc60000000008 */
[----:B------:R-:W0:Y:S01]  /*1170*/  LDS R9, [R21+0x200] ;  /* 0x0002000015097984 */ /* 0x000e220000000800 */
[----:B-1----:R-:W-:-:S03]  /*1180*/  FFMA R19, R19, R10, R8 ;  /* 0x0000000a13137223 */ /* 0x002fc60000000008 */
[----:B------:R-:W1:Y:S01]  /*1190*/  LDS R8, [R21+0x240] ;  /* 0x0002400015087984 */ /* 0x000e620000000800 */
[----:B--2---:R-:W-:-:S03]  /*11a0*/  FFMA R11, R24, R11, R19 ;  /* 0x0000000b180b7223 */ /* 0x004fc60000000013 */
[----:B------:R-:W2:Y:S04]  /*11b0*/  LDS R24, [R21+0x280] ;  /* 0x0002800015187984 */ /* 0x000ea80000000800 */
[----:B------:R-:W3:Y:S01]  /*11c0*/  LDS R10, [R21+0x2c0] ;  /* 0x0002c000150a7984 */ /* 0x000ee20000000800 */
[----:B0-----:R-:W-:Y:S01]  /*11d0*/  FFMA R9, R12, R9, R11 ;  /* 0x000000090c097223 */ /* 0x001fe2000000000b */
[----:B------:R-:W-:-:S03]  /*11e0*/  IMAD R11, R18, R7, R4 ;  /* 0x00000007120b7224 */ /* 0x000fc600078e0204 */
[----:B-1----:R-:W-:-:S04]  /*11f0*/  FFMA R9, R8, R13, R9 ;  /* 0x0000000d08097223 */ /* 0x002fc80000000009 */
[----:B--2---:R-:W-:Y:S01]  /*1200*/  FFMA R29, R24, R14, R9 ;  /* 0x0000000e181d7223 */ /* 0x004fe20000000009 */
[----:B------:R-:W-:Y:S01]  /*1210*/  IMAD.WIDE R8, R11, 0x4, R16 ;  /* 0x000000040b087825 */ /* 0x000fe200078e0210 */
[----:B------:R-:W-:Y:S03]  /*1220*/  LDS R24, [R21+0x3c0] ;  /* 0x0003c00015187984 */ /* 0x000fe60000000800 */
[----:B---3--:R-:W-:Y:S01]  /*1230*/  FFMA R29, R10, R15, R29 ;  /* 0x0000000f0a1d7223 */ /* 0x008fe2000000001d */
[----:B------:R-:W-:Y:S04]  /*1240*/  LDS R11, [R21+0x300] ;  /* 0x00030000150b7984 */ /* 0x000fe80000000800 */
[----:B------:R-:W-:Y:S04]  /*1250*/  LDS R10, [R21+0x340] ;  /* 0x00034000150a7984 */ /* 0x000fe80000000800 */
[----:B------:R-:W0:Y:S01]  /*1260*/  LDS.128 R16, [R23+0x30] ;  /* 0x0000300017107984 */ /* 0x000e220000000c00 */
[----:B------:R-:W-:Y:S06]  /*1270*/  BAR.SYNC.DEFER_BLOCKING 0x0 ;  /* 0x0000000000007b1d */ /* 0x000fec0000010000 */
[----:B------:R-:W2:Y:S04]  /*1280*/  LDG.E R27, desc[UR10][R26.64+0x40] ;  /* 0x0000400a1a1b7981 */ /* 0x000ea8000c1e1900 */
[----:B------:R-:W3:Y:S01]  /*1290*/  LDG.E R9, desc[UR10][R8.64] ;  /* 0x0000000a08097981 */ /* 0x000ee2000c1e1900 */
[----:B------:R-:W-:Y:S01]  /*12a0*/  IADD3 R5, PT, PT, R5, 0x2, RZ ;  /* 0x0000000205057810 */ /* 0x000fe20007ffe0ff */
[----:B0-----:R-:W-:-:S04]  /*12b0*/  FFMA R11, R16, R11, R29 ;  /* 0x0000000b100b7223 */ /* 0x001fc8000000001d */
[----:B------:R-:W-:-:S04]  /*12c0*/  FFMA R10, R10, R17, R11 ;  /* 0x000000110a0a7223 */ /* 0x000fc8000000000b */
[----:B------:R-:W-:-:S04]  /*12d0*/  FFMA R17, R25, R18, R10 ;  /* 0x0000001219117223 */ /* 0x000fc8000000000a */
[----:B------:R-:W-:Y:S01]  /*12e0*/  FFMA R17, R24, R19, R17 ;  /* 0x0000001318117223 */ /* 0x000fe20000000011 */
        /* <DEDUP_REMOVED lines=8> */
[----:B------:R-:W-:Y:S04]  /*1370*/  LDS R25, [R21+0x100] ;  /* 0x0001000015197984 */ /* 0x000fe80000000800 */
[----:B------:R-:W4:Y:S04]  /*1380*/  LDS.128 R8, [R23+0x10] ;  /* 0x0000100017087984 */ /* 0x000f280000000c00 */
[----:B------:R-:W5:Y:S04]  /*1390*/  LDS R24, [R21+0x140] ;  /* 0x0001400015187984 */ /* 0x000f680000000800 */
[----:B------:R-:W5:Y:S04]  /*13a0*/  LDS R22, [R21+0x180] ;  /* 0x0001800015167984 */ /* 0x000f680000000800 */
[----:B------:R-:W5:Y:S01]  /*13b0*/  LDS R20, [R21+0x1c0] ;  /* 0x0001c00015147984 */ /* 0x000f620000000800 */
[----:B0-----:R-:W-:-:S04]  /*13c0*/  FFMA R17, R12, R28, R17 ;  /* 0x0000001c0c117223 */ /* 0x001fc80000000011 */
[----:B-1----:R-:W-:Y:S02]  /*13d0*/  FFMA R26, R26, R13, R17 ;  /* 0x0000000d1a1a7223 */ /* 0x002fe40000000011 */
[----:B------:R-:W-:Y:S02]  /*13e0*/  LDS.128 R16, [R23+0x20] ;  /* 0x0000200017107984 */ /* 0x000fe40000000c00 */
[----:B--2---:R-:W-:Y:S02]  /*13f0*/  FFMA R14, R29, R14, R26 ;  /* 0x0000000e1d0e7223 */ /* 0x004fe4000000001a */
[----:B------:R-:W0:Y:S02]  /*1400*/  LDS R29, [R21+0x200] ;  /* 0x00020000151d7984 */ /* 0x000e240000000800 */
[----:B---3--:R-:W-:Y:S02]  /*1410*/  FFMA R15, R27, R15, R14 ;  /* 0x0000000f1b0f7223 */ /* 0x008fe4000000000e */
[----:B------:R-:W1:Y:S04]  /*1420*/  LDS R26, [R21+0x240] ;  /* 0x00024000151a7984 */ /* 0x000e680000000800 */
[----:B------:R-:W-:Y:S01]  /*1430*/  LDS R27, [R21+0x380] ;  /* 0x00038000151b7984 */ /* 0x000fe20000000800 */
[----:B----4-:R-:W-:-:S03]  /*1440*/  FFMA R15, R8, R25, R15 ;  /* 0x00000019080f7223 */ /* 0x010fc6000000000f */
[----:B------:R-:W2:Y:S01]  /*1450*/  LDS R25, [R21+0x280] ;  /* 0x0002800015197984 */ /* 0x000ea20000000800 */
[----:B-----5:R-:W-:-:S03]  /*1460*/  FFMA R9, R24, R9, R15 ;  /* 0x0000000918097223 */ /* 0x020fc6000000000f */
[----:B------:R-:W3:Y:S01]  /*1470*/  LDS R8, [R21+0x2c0] ;  /* 0x0002c00015087984 */ /* 0x000ee20000000800 */
[----:B------:R-:W-:-:S03]  /*1480*/  FFMA R24, R22, R10, R9 ;  /* 0x0000000a16187223 */ /* 0x000fc60000000009 */
[----:B------:R-:W-:Y:S01]  /*1490*/  LDS R9, [R21+0x300] ;  /* 0x0003000015097984 */ /* 0x000fe20000000800 */
[----:B------:R-:W-:-:S03]  /*14a0*/  FFMA R11, R20, R11, R24 ;  /* 0x0000000b140b7223 */ /* 0x000fc60000000018 */
[----:B------:R-:W4:Y:S04]  /*14b0*/  LDS.128 R12, [R23+0x30] ;  /* 0x00003000170c7984 */ /* 0x000f280000000c00 */
[----:B------:R-:W5:Y:S04]  /*14c0*/  LDS R10, [R21+0x340] ;  /* 0x00034000150a7984 */ /* 0x000f680000000800 */
[----:B------:R-:W5:Y:S01]  /*14d0*/  LDS R22, [R21+0x3c0] ;  /* 0x0003c00015167984 */ /* 0x000f620000000800 */
[----:B0-----:R-:W-:-:S04]  /*14e0*/  FFMA R11, R16, R29, R11 ;  /* 0x0000001d100b7223 */ /* 0x001fc8000000000b */
[----:B-1----:R-:W-:-:S04]  /*14f0*/  FFMA R26, R26, R17, R11 ;  /* 0x000000111a1a7223 */ /* 0x002fc8000000000b */
[----:B--2---:R-:W-:-:S04]  /*1500*/  FFMA R25, R25, R18, R26 ;  /* 0x0000001219197223 */ /* 0x004fc8000000001a */
[----:B---3--:R-:W-:-:S04]  /*1510*/  FFMA R19, R8, R19, R25 ;  /* 0x0000001308137223 */ /* 0x008fc80000000019 */
[----:B----4-:R-:W-:-:S04]  /*1520*/  FFMA R9, R12, R9, R19 ;  /* 0x000000090c097223 */ /* 0x010fc80000000013 */
[----:B-----5:R-:W-:-:S04]  /*1530*/  FFMA R10, R10, R13, R9 ;  /* 0x0000000d0a0a7223 */ /* 0x020fc80000000009 */
[----:B------:R-:W-:-:S04]  /*1540*/  FFMA R27, R27, R14, R10 ;  /* 0x0000000e1b1b7223 */ /* 0x000fc8000000000a */
[----:B------:R-:W-:Y:S01]  /*1550*/  FFMA R25, R22, R15, R27 ;  /* 0x0000000f16197223 */ /* 0x000fe2000000001b */
[----:B------:R-:W-:Y:S06]  /*1560*/  BAR.SYNC.DEFER_BLOCKING 0x0 ;  /* 0x0000000000007b1d */ /* 0x000fec0000010000 */
.L_x_8:
[----:B------:R-:W-:Y:S05]  /*1570*/  BRA.U UP1, `(.L_x_5) ;  /* 0x0000000101e87547 */ /* 0x000fea000b800000 */
[----:B------:R-:W0:Y:S01]  /*1580*/  LDC.64 R8, c[0x0][0x380] ;  /* 0x0000e000ff087b82 */ /* 0x000e220000000a00 */
[C---:B------:R-:W-:Y:S02]  /*1590*/  LEA R12, R5.reuse, R2, 0x4 ;  /* 0x00000002050c7211 */ /* 0x040fe400078e20ff */
[----:B------:R-:W-:-:S03]  /*15a0*/  LEA R5, R5, R6, 0x4 ;  /* 0x0000000605057211 */ /* 0x000fc600078e20ff */
[----:B------:R-:W-:Y:S02]  /*15b0*/  IMAD R13, R12, R7, R4 ;  /* 0x000000070c0d7224 */ /* 0x000fe400078e0204 */
[----:B------:R-:W1:Y:S01]  /*15c0*/  LDC.64 R10, c[0x0][0x388] ;  /* 0x0000e200ff0a7b82 */ /* 0x000e620000000a00 */
[----:B0-----:R-:W-:-:S05]  /*15d0*/  IMAD.WIDE R8, R5, 0x4, R8 ;  /* 0x0000000405087825 */ /* 0x001fca00078e0208 */
[----:B------:R-:W2:Y:S01]  /*15e0*/  LDG.E R6, desc[UR10][R8.64] ;  /* 0x0000000a08067981 */ /* 0x000ea2000c1e1900 */
[----:B-1----:R-:W-:-:S05]  /*15f0*/  IMAD.WIDE R10, R13, 0x4, R10 ;  /* 0x000000040d0a7825 */ /* 0x002fca00078e020a */
[----:B------:R-:W3:Y:S01]  /*1600*/  LDG.E R16, desc[UR10][R10.64] ;  /* 0x0000000a0a107981 */ /* 0x000ee2000c1e1900 */
[----:B------:R-:W0:Y:S01]  /*1610*/  S2UR UR5, SR_CgaCtaId ;  /* 0x00000000000579c3 */ /* 0x000e220000008800 */
[----:B------:R-:W-:Y:S02]  /*1620*/  UMOV UR4, 0x400 ;  /* 0x0000040000047882 */ /* 0x000fe40000000000 */
[----:B------:R-:W-:Y:S02]  /*1630*/  UIADD3 UR6, UPT, UPT, UR4, 0x400, URZ ;  /* 0x0000040004067890 */ /* 0x000fe4000fffe0ff */
        /* <DEDUP_REMOVED lines=18> */
[----:B------:R-:W5:Y:S04]  /*1760*/  LDS R2, [R5+0x1c0] ;  /* 0x0001c00005027984 */ /* 0x000f680000000800 */
[----:B------:R-:W-:Y:S01]  /*1770*/  LDS R6, [R5+0x240] ;  /* 0x0002400005067984 */ /* 0x000fe20000000800 */
[----:B0-----:R-:W-:-:S03]  /*1780*/  FFMA R8, R8, R17, R25 ;  /* 0x0000001108087223 */ /* 0x001fc60000000019 */
[----:B------:R-:W-:Y:S04]  /*1790*/  LDS R25, [R5+0x200] ;  /* 0x0002000005197984 */ /* 0x000fe80000000800 */
[----:B------:R-:W0:Y:S01]  /*17a0*/  LDS.128 R16, [R27+0x20] ;  /* 0x000020001b107984 */ /* 0x000e220000000c00 */
[----:B-1----:R-:W-:-:S03]  /*17b0*/  FFMA R9, R29, R9, R8 ;  /* 0x000000091d097223 */ /* 0x002fc60000000008 */
[----:B------:R-:W1:Y:S01]  /*17c0*/  LDS R29, [R5+0x280] ;  /* 0x00028000051d7984 */ /* 0x000e620000000800 */
[----:B--2---:R-:W-:-:S03]  /*17d0*/  FFMA R9, R20, R10, R9 ;  /* 0x0000000a14097223 */ /* 0x004fc60000000009 */
[----:B------:R-:W2:Y:S01]  /*17e0*/  LDS R20, [R5+0x2c0] ;  /* 0x0002c00005147984 */ /* 0x000ea20000000800 */
[----:B---3--:R-:W-:-:S03]  /*17f0*/  FFMA R24, R22, R11, R9 ;  /* 0x0000000b16187223 */ /* 0x008fc60000000009 */
[----:B------:R-:W-:Y:S04]  /*1800*/  LDS R22, [R5+0x300] ;  /* 0x0003000005167984 */ /* 0x000fe80000000800 */
[----:B------:R-:W3:Y:S01]  /*1810*/  LDS.128 R8, [R27+0x30] ;  /* 0x000030001b087984 */ /* 0x000ee20000000c00 */
[----:B----4-:R-:W-:-:S03]  /*1820*/  FFMA R21, R12, R21, R24 ;  /* 0x000000150c157223 */ /* 0x010fc60000000018 */
[----:B------:R-:W4:Y:S01]  /*1830*/  LDS R12, [R5+0x340] ;  /* 0x00034000050c7984 */ /* 0x000f220000000800 */
[----:B-----5:R-:W-:-:S03]  /*1840*/  FFMA R24, R0, R13, R21 ;  /* 0x0000000d00187223 */ /* 0x020fc60000000015 */
[----:B------:R-:W5:Y:S04]  /*1850*/  LDS R13, [R5+0x380] ;  /* 0x00038000050d7984 */ /* 0x000f680000000800 */
[----:B------:R-:W5:Y:S01]  /*1860*/  LDS R0, [R5+0x3c0] ;  /* 0x0003c00005007984 */ /* 0x000f620000000800 */
[----:B------:R-:W-:-:S04]  /*1870*/  FFMA R23, R23, R14, R24 ;  /* 0x0000000e17177223 */ /* 0x000fc80000000018 */
[----:B------:R-:W-:-:S04]  /*1880*/  FFMA R15, R2, R15, R23 ;  /* 0x0000000f020f7223 */ /* 0x000fc80000000017 */
[----:B0-----:R-:W-:-:S04]  /*1890*/  FFMA R15, R16, R25, R15 ;  /* 0x00000019100f7223 */ /* 0x001fc8000000000f */
[----:B------:R-:W-:-:S04]  /*18a0*/  FFMA R6, R6, R17, R15 ;  /* 0x0000001106067223 */ /* 0x000fc8000000000f */
[----:B-1----:R-:W-:-:S04]  /*18b0*/  FFMA R29, R29, R18, R6 ;  /* 0x000000121d1d7223 */ /* 0x002fc80000000006 */
[----:B--2---:R-:W-:-:S04]  /*18c0*/  FFMA R19, R20, R19, R29 ;  /* 0x0000001314137223 */ /* 0x004fc8000000001d */
[----:B---3--:R-:W-:-:S04]  /*18d0*/  FFMA R19, R8, R22, R19 ;  /* 0x0000001608137223 */ /* 0x008fc80000000013 */
[----:B----4-:R-:W-:-:S04]  /*18e0*/  FFMA R12, R12, R9, R19 ;  /* 0x000000090c0c7223 */ /* 0x010fc80000000013 */
[----:B-----5:R-:W-:-:S04]  /*18f0*/  FFMA R13, R13, R10, R12 ;  /* 0x0000000a0d0d7223 */ /* 0x020fc8000000000c */
[----:B------:R-:W-:Y:S01]  /*1900*/  FFMA R25, R0, R11, R13 ;  /* 0x0000000b00197223 */ /* 0x000fe2000000000d */
[----:B------:R-:W-:Y:S06]  /*1910*/  BAR.SYNC.DEFER_BLOCKING 0x0 ;  /* 0x0000000000007b1d */ /* 0x000fec0000010000 */
.L_x_5:
[----:B------:R-:W0:Y:S01]  /*1920*/  LDC.64 R8, c[0x0][0x390] ;  /* 0x0000e400ff087b82 */ /* 0x000e220000000a00 */
[----:B------:R-:W-:-:S04]  /*1930*/  IMAD R3, R3, R7, R4 ;  /* 0x0000000703037224 */ /* 0x000fc800078e0204 */
[----:B0-----:R-:W-:-:S05]  /*1940*/  IMAD.WIDE.U32 R2, R3, 0x4, R8 ;  /* 0x0000000403027825 */ /* 0x001fca00078e0008 */
[----:B------:R-:W-:Y:S01]  /*1950*/  STG.E desc[UR10][R2.64], R25 ;  /* 0x0000001902007986 */ /* 0x000fe2000c10190a */
[----:B------:R-:W-:Y:S05]  /*1960*/  EXIT ;  /* 0x000000000000794d */ /* 0x000fea0003800000 */
.L_x_9:
        /* <DEDUP_REMOVED lines=9> */
.L_x_11:


//--------------------- .nv.shared.reserved.0     --------------------------
	.section	.nv.shared.reserved.0,"aw",@nobits
	.weak		__nv_reservedSMEM_offset_0_alias
	.size		__nv_reservedSMEM_offset_0_alias, 0, 64
	.other		__nv_reservedSMEM_offset_0_alias,@"STO_CUDA_RESERVED_SHARED STV_DEFAULT"
__nv_reservedSMEM_offset_0_alias:
	.zero		0
	.zero		64


//--------------------- .nv.shared._Z20matrixMulTiledKernelPfS_S_iii --------------------------
	.section	.nv.shared._Z20matrixMulTiledKernelPfS_S_iii,"aw",@nobits
	.sectionflags	@""
	.align	4
.nv.shared._Z20matrixMulTiledKernelPfS_S_iii:
	.zero		3072


//--------------------- .nv.constant0._Z15matrixMulKernelPfS_S_iii --------------------------
	.section	.nv.constant0._Z15matrixMulKernelPfS_S_iii,"a",@progbits
	.sectionflags	@""
	.align	4
.nv.constant0._Z15matrixMulKernelPfS_S_iii:
	.zero		932


//--------------------- .nv.constant0._Z20matrixMulTiledKernelPfS_S_iii --------------------------
	.section	.nv.constant0._Z20matrixMulTiledKernelPfS_S_iii,"a",@progbits
	.sectionflags	@""
	.align	4
.nv.constant0._Z20matrixMulTiledKernelPfS_S_iii:
	.zero		932


//--------------------- SYMBOLS --------------------------

	.type		.nv.reservedSmem.offset0,@object
	.size		.nv.reservedSmem.offset0,0x4
	.type		.nv.reservedSmem.cap,@object
	.size		.nv.reservedSmem.cap,0x4
